	.headerflags	@"EF_CUDA_TEXMODE_UNIFIED EF_CUDA_64BIT_ADDRESS EF_CUDA_SM86 EF_CUDA_VIRTUAL_SM(EF_CUDA_SM86)"
	.elftype	@"ET_EXEC"


//--------------------- .nv.info                  --------------------------
	.section	.nv.info,"",@"SHT_CUDA_INFO"
	.align	4


	//----- nvinfo : EIATTR_REGCOUNT
	.align		4
        /*0000*/ 	.byte	0x04, 0x2f
        /*0002*/ 	.short	(.L_1 - .L_0)
	.align		4
.L_0:
        /*0004*/ 	.word	index@(_Z6vecAddPfS_S_)
        /*0008*/ 	.word	0x0000000c


	//----- nvinfo : EIATTR_MAX_STACK_SIZE
	.align		4
.L_1:
        /*000c*/ 	.byte	0x04, 0x23
        /*000e*/ 	.short	(.L_3 - .L_2)
	.align		4
.L_2:
        /*0010*/ 	.word	index@(_Z6vecAddPfS_S_)
        /*0014*/ 	.word	0x00000000


	//----- nvinfo : EIATTR_MIN_STACK_SIZE
	.align		4
.L_3:
        /*0018*/ 	.byte	0x04, 0x12
        /*001a*/ 	.short	(.L_5 - .L_4)
	.align		4
.L_4:
        /*001c*/ 	.word	index@(_Z6vecAddPfS_S_)
        /*0020*/ 	.word	0x00000000


	//----- nvinfo : EIATTR_FRAME_SIZE
	.align		4
.L_5:
        /*0024*/ 	.byte	0x04, 0x11
        /*0026*/ 	.short	(.L_7 - .L_6)
	.align		4
.L_6:
        /*0028*/ 	.word	index@(_Z6vecAddPfS_S_)
        /*002c*/ 	.word	0x00000000


	//----- nvinfo : EIATTR_REGCOUNT
	.align		4
.L_7:
        /*0030*/ 	.byte	0x04, 0x2f
        /*0032*/ 	.short	(.L_9 - .L_8)
	.align		4
.L_8:
        /*0034*/ 	.word	index@(_Z9SGEMM_v26PfS_S_)
        /*0038*/ 	.word	0x0000007b


	//----- nvinfo : EIATTR_MAX_STACK_SIZE
	.align		4
.L_9:
        /*003c*/ 	.byte	0x04, 0x23
        /*003e*/ 	.short	(.L_11 - .L_10)
	.align		4
.L_10:
        /*0040*/ 	.word	index@(_Z9SGEMM_v26PfS_S_)
        /*0044*/ 	.word	0x00000000


	//----- nvinfo : EIATTR_MIN_STACK_SIZE
	.align		4
.L_11:
        /*0048*/ 	.byte	0x04, 0x12
        /*004a*/ 	.short	(.L_13 - .L_12)
	.align		4
.L_12:
        /*004c*/ 	.word	index@(_Z9SGEMM_v26PfS_S_)
        /*0050*/ 	.word	0x00000000


	//----- nvinfo : EIATTR_FRAME_SIZE
	.align		4
.L_13:
        /*0054*/ 	.byte	0x04, 0x11
        /*0056*/ 	.short	(.L_15 - .L_14)
	.align		4
.L_14:
        /*0058*/ 	.word	index@(_Z9SGEMM_v26PfS_S_)
        /*005c*/ 	.word	0x00000000
.L_15:


//--------------------- .nv.info._Z9SGEMM_v26PfS_S_ --------------------------
	.section	.nv.info._Z9SGEMM_v26PfS_S_,"",@"SHT_CUDA_INFO"
	.align	4


	//----- nvinfo : EIATTR_CUDA_API_VERSION
	.align		4
        /*0000*/ 	.byte	0x04, 0x37
        /*0002*/ 	.short	(.L_17 - .L_16)
.L_16:
        /*0004*/ 	.word	0x00000079


	//----- nvinfo : EIATTR_SW2861232_WAR
	.align		4
.L_17:
        /*0008*/ 	.byte	0x01, 0x35
	.zero		2


	//----- nvinfo : EIATTR_PARAM_CBANK
	.align		4
        /*000c*/ 	.byte	0x04, 0x0a
        /*000e*/ 	.short	(.L_19 - .L_18)
	.align		4
.L_18:
        /*0010*/ 	.word	index@(.nv.constant0._Z9SGEMM_v26PfS_S_)
        /*0014*/ 	.short	0x0160
        /*0016*/ 	.short	0x0018


	//----- nvinfo : EIATTR_CBANK_PARAM_SIZE
	.align		4
.L_19:
        /*0018*/ 	.byte	0x03, 0x19
        /*001a*/ 	.short	0x0018


	//----- nvinfo : EIATTR_KPARAM_INFO
	.align		4
        /*001c*/ 	.byte	0x04, 0x17
        /*001e*/ 	.short	(.L_21 - .L_20)
.L_20:
        /*0020*/ 	.word	0x00000000
        /*0024*/ 	.short	0x0002
        /*0026*/ 	.short	0x0010
        /*0028*/ 	.byte	0x00, 0xf0, 0x21, 0x00


	//----- nvinfo : EIATTR_KPARAM_INFO
	.align		4
.L_21:
        /*002c*/ 	.byte	0x04, 0x17
        /*002e*/ 	.short	(.L_23 - .L_22)
.L_22:
        /*0030*/ 	.word	0x00000000
        /*0034*/ 	.short	0x0001
        /*0036*/ 	.short	0x0008
        /*0038*/ 	.byte	0x00, 0xf0, 0x21, 0x00


	//----- nvinfo : EIATTR_KPARAM_INFO
	.align		4
.L_23:
        /*003c*/ 	.byte	0x04, 0x17
        /*003e*/ 	.short	(.L_25 - .L_24)
.L_24:
        /*0040*/ 	.word	0x00000000
        /*0044*/ 	.short	0x0000
        /*0046*/ 	.short	0x0000
        /*0048*/ 	.byte	0x00, 0xf0, 0x21, 0x00


	//----- nvinfo : EIATTR_MAXREG_COUNT
	.align		4
.L_25:
        /*004c*/ 	.byte	0x03, 0x1b
        /*004e*/ 	.short	0x00ff


	//----- nvinfo : EIATTR_EXIT_INSTR_OFFSETS
	.align		4
        /*0050*/ 	.byte	0x04, 0x1c
        /*0052*/ 	.short	(.L_27 - .L_26)


	//   ....[0]....
.L_26:
        /*0054*/ 	.word	0x000091e0
.L_27:


//--------------------- .nv.info._Z6vecAddPfS_S_  --------------------------
	.section	.nv.info._Z6vecAddPfS_S_,"",@"SHT_CUDA_INFO"
	.align	4


	//----- nvinfo : EIATTR_CUDA_API_VERSION
	.align		4
        /*0000*/ 	.byte	0x04, 0x37
        /*0002*/ 	.short	(.L_29 - .L_28)
.L_28:
        /*0004*/ 	.word	0x00000079


	//----- nvinfo : EIATTR_SW2861232_WAR
	.align		4
.L_29:
        /*0008*/ 	.byte	0x01, 0x35
	.zero		2


	//----- nvinfo : EIATTR_PARAM_CBANK
	.align		4
        /*000c*/ 	.byte	0x04, 0x0a
        /*000e*/ 	.short	(.L_31 - .L_30)
	.align		4
.L_30:
        /*0010*/ 	.word	index@(.nv.constant0._Z6vecAddPfS_S_)
        /*0014*/ 	.short	0x0160
        /*0016*/ 	.short	0x0018


	//----- nvinfo : EIATTR_CBANK_PARAM_SIZE
	.align		4
.L_31:
        /*0018*/ 	.byte	0x03, 0x19
        /*001a*/ 	.short	0x0018


	//----- nvinfo : EIATTR_KPARAM_INFO
	.align		4
        /*001c*/ 	.byte	0x04, 0x17
        /*001e*/ 	.short	(.L_33 - .L_32)
.L_32:
        /*0020*/ 	.word	0x00000000
        /*0024*/ 	.short	0x0002
        /*0026*/ 	.short	0x0010
        /*0028*/ 	.byte	0x00, 0xf0, 0x21, 0x00


	//----- nvinfo : EIATTR_KPARAM_INFO
	.align		4
.L_33:
        /*002c*/ 	.byte	0x04, 0x17
        /*002e*/ 	.short	(.L_35 - .L_34)
.L_34:
        /*0030*/ 	.word	0x00000000
        /*0034*/ 	.short	0x0001
        /*0036*/ 	.short	0x0008
        /*0038*/ 	.byte	0x00, 0xf0, 0x21, 0x00


	//----- nvinfo : EIATTR_KPARAM_INFO
	.align		4
.L_35:
        /*003c*/ 	.byte	0x04, 0x17
        /*003e*/ 	.short	(.L_37 - .L_36)
.L_36:
        /*0040*/ 	.word	0x00000000
        /*0044*/ 	.short	0x0000
        /*0046*/ 	.short	0x0000
        /*0048*/ 	.byte	0x00, 0xf0, 0x21, 0x00


	//----- nvinfo : EIATTR_MAXREG_COUNT
	.align		4
.L_37:
        /*004c*/ 	.byte	0x03, 0x1b
        /*004e*/ 	.short	0x00ff


	//----- nvinfo : EIATTR_EXIT_INSTR_OFFSETS
	.align		4
        /*0050*/ 	.byte	0x04, 0x1c
        /*0052*/ 	.short	(.L_39 - .L_38)


	//   ....[0]....
.L_38:
        /*0054*/ 	.word	0x000000b0
.L_39:


//--------------------- .nv.constant0._Z9SGEMM_v26PfS_S_ --------------------------
	.section	.nv.constant0._Z9SGEMM_v26PfS_S_,"a",@progbits
	.align	4
.nv.constant0._Z9SGEMM_v26PfS_S_:
	.zero		376


//--------------------- .nv.constant0._Z6vecAddPfS_S_ --------------------------
	.section	.nv.constant0._Z6vecAddPfS_S_,"a",@progbits
	.align	4
.nv.constant0._Z6vecAddPfS_S_:
	.zero		376


//--------------------- .text._Z9SGEMM_v26PfS_S_  --------------------------
	.section	.text._Z9SGEMM_v26PfS_S_,"ax",@progbits
	.sectionflags	@"SHF_BARRIERS=1"
	.sectioninfo	@"SHI_REGISTERS=123"
	.align	128
        .global         _Z9SGEMM_v26PfS_S_
        .type           _Z9SGEMM_v26PfS_S_,@function
        .size           _Z9SGEMM_v26PfS_S_,(.L_x_4 - _Z9SGEMM_v26PfS_S_)
        .other          _Z9SGEMM_v26PfS_S_,@"STO_CUDA_ENTRY STV_DEFAULT"
_Z9SGEMM_v26PfS_S_:
.text._Z9SGEMM_v26PfS_S_:
[----:B------:R-:W-:-:S02]  /*0000*/  MOV R1, c[0x0][0x28] ;  /* 0x00000a0000017a02 */ /* 0x000fc40000000f00 */
[----:B------:R-:W0:Y:S01]  /*0010*/  S2R R99, SR_TID.X ;  /* 0x0000000000637919 */ /* 0x000e220000002100 */
[----:B------:R-:W-:Y:S01]  /*0020*/  MOV R103, RZ ;  /* 0x000000ff00677202 */ /* 0x000fe20000000f00 */
[----:B------:R-:W-:Y:S02]  /*0030*/  ULDC.64 UR8, c[0x0][0x118] ;  /* 0x0000460000087ab9 */ /* 0x000fe40000000a00 */
[----:B------:R-:W1:Y:S04]  /*0040*/  S2R R83, SR_CTAID.Y ;  /* 0x0000000000537919 */ /* 0x000e680000002600 */
[----:B------:R-:W2:Y:S01]  /*0050*/  S2R R81, SR_CTAID.X ;  /* 0x0000000000517919 */ /* 0x000ea20000002500 */
[C---:B0-----:R-:W-:Y:S02]  /*0060*/  SHF.R.U64 R102, R99.reuse, 0x2, RZ ;  /* 0x0000000263667819 */ /* 0x041fe400000012ff */
[----:B------:R-:W-:-:S02]  /*0070*/  SHF.L.U32 R98, R99, 0x2, RZ ;  /* 0x0000000263627819 */ /* 0x000fc400000006ff */
[----:B------:R-:W-:Y:S01]  /*0080*/  SHF.R.U64 R96, R99, 0x5, RZ ;  /* 0x0000000563607819 */ /* 0x000fe200000012ff */
[----:B-1----:R-:W-:-:S04]  /*0090*/  IMAD.WIDE.U32 R2, R83, 0x80, R102 ;  /* 0x0000008053027825 */ /* 0x002fc800078e0066 */
[----:B--2---:R-:W-:Y:S01]  /*00a0*/  IMAD.WIDE.U32 R4, R81, 0x80, RZ ;  /* 0x0000008051047825 */ /* 0x004fe200078e00ff */
[----:B------:R-:W-:-:S04]  /*00b0*/  SHF.L.U32 R7, R2, 0xb, RZ ;  /* 0x0000000b02077819 */ /* 0x000fc800000006ff */
[--C-:B------:R-:W-:Y:S02]  /*00c0*/  LOP3.LUT R6, R7, 0xc, R98.reuse, 0xf8, !PT ;  /* 0x0000000c07067812 */ /* 0x100fe400078ef862 */
[----:B------:R-:W-:Y:S02]  /*00d0*/  SHF.L.U64.HI R7, R2, 0xb, R3 ;  /* 0x0000000b02077819 */ /* 0x000fe40000010203 */
[----:B------:R-:W-:Y:S02]  /*00e0*/  LOP3.LUT R3, R4, 0x7c, R98, 0xf8, !PT ;  /* 0x0000007c04037812 */ /* 0x000fe400078ef862 */
[----:B------:R-:W-:Y:S02]  /*00f0*/  LEA R2, P0, R6, c[0x0][0x160], 0x2 ;  /* 0x0000580006027a11 */ /* 0x000fe400078010ff */
[----:B------:R-:W-:Y:S02]  /*0100*/  LEA R0, P1, R96, R3, 0xc ;  /* 0x0000000360007211 */ /* 0x000fe400078260ff */
[----:B------:R-:W-:-:S02]  /*0110*/  LEA.HI.X R3, R6, c[0x0][0x164], R7, 0x2, P0 ;  /* 0x0000590006037a11 */ /* 0x000fc400000f1407 */
[----:B------:R-:W-:Y:S02]  /*0120*/  LEA.HI.X R9, R96, R5, RZ, 0xc, P1 ;  /* 0x0000000560097211 */ /* 0x000fe400008f64ff */
[C---:B------:R-:W-:Y:S01]  /*0130*/  LEA R28, P0, R0.reuse, c[0x0][0x168], 0x2 ;  /* 0x00005a00001c7a11 */ /* 0x040fe200078010ff */
[----:B------:R0:W2:Y:S03]  /*0140*/  LDG.E.128 R4, [R2.64] ;  /* 0x0000000802047981 */ /* 0x0000a6000c1e1d00 */
[----:B------:R-:W-:Y:S01]  /*0150*/  LEA.HI.X R29, R0, c[0x0][0x16c], R9, 0x2, P0 ;  /* 0x00005b00001d7a11 */ /* 0x000fe200000f1409 */
[----:B------:R0:W3:Y:S04]  /*0160*/  LDG.E.128 R36, [R2.64+0x80000] ;  /* 0x0800000802247981 */ /* 0x0000e8000c1e1d00 */
[----:B------:R-:W4:Y:S04]  /*0170*/  LDG.E.128 R32, [R28.64] ;  /* 0x000000081c207981 */ /* 0x000f28000c1e1d00 */
[----:B------:R-:W5:Y:S01]  /*0180*/  LDG.E.128 R12, [R28.64+0x20000] ;  /* 0x020000081c0c7981 */ /* 0x000f62000c1e1d00 */
[C---:B------:R-:W-:Y:S01]  /*0190*/  SHF.L.U32 R11, R102.reuse, 0xb, RZ ;  /* 0x0000000b660b7819 */ /* 0x040fe200000006ff */
[----:B------:R-:W-:Y:S01]  /*01a0*/  CS2R R58, SRZ ;  /* 0x00000000003a7805 */ /* 0x000fe2000001ff00 */
[----:B------:R-:W-:Y:S01]  /*01b0*/  SHF.L.U64.HI R9, R102, 0xb, RZ ;  /* 0x0000000b66097819 */ /* 0x000fe200000102ff */
[----:B------:R-:W-:Y:S01]  /*01c0*/  CS2R R22, SRZ ;  /* 0x0000000000167805 */ /* 0x000fe2000001ff00 */
[----:B------:R-:W-:Y:S01]  /*01d0*/  LOP3.LUT R8, R11, 0xc, R98, 0xf8, !PT ;  /* 0x0000000c0b087812 */ /* 0x000fe200078ef862 */
[----:B------:R-:W-:Y:S01]  /*01e0*/  CS2R R26, SRZ ;  /* 0x00000000001a7805 */ /* 0x000fe2000001ff00 */
[----:B------:R-:W-:Y:S01]  /*01f0*/  SHF.L.U32 R0, R98, 0x9, RZ ;  /* 0x0000000962007819 */ /* 0x000fe200000006ff */
[----:B------:R-:W-:Y:S01]  /*0200*/  CS2R R24, SRZ ;  /* 0x0000000000187805 */ /* 0x000fe2000001ff00 */
[----:B------:R-:W-:Y:S01]  /*0210*/  LOP3.LUT R17, R99, 0x1f, RZ, 0xc0, !PT ;  /* 0x0000001f63117812 */ /* 0x000fe200078ec0ff */
[----:B0-----:R-:W-:Y:S01]  /*0220*/  IMAD.WIDE.U32 R2, R83, 0x40000, R8 ;  /* 0x0004000053027825 */ /* 0x001fe200078e0008 */
[----:B------:R-:W-:Y:S01]  /*0230*/  LOP3.LUT R11, R0, 0x1800, RZ, 0xc0, !PT ;  /* 0x00001800000b7812 */ /* 0x000fe200078ec0ff */
[----:B------:R-:W-:Y:S01]  /*0240*/  CS2R R60, SRZ ;  /* 0x00000000003c7805 */ /* 0x000fe2000001ff00 */
[----:B------:R-:W-:Y:S01]  /*0250*/  SHF.L.U32 R0, R99, 0x4, RZ ;  /* 0x0000000463007819 */ /* 0x000fe200000006ff */
[----:B------:R-:W-:Y:S01]  /*0260*/  CS2R R62, SRZ ;  /* 0x00000000003e7805 */ /* 0x000fe2000001ff00 */
[----:B------:R-:W-:Y:S01]  /*0270*/  LEA R104, P0, R2, c[0x0][0x160], 0x2 ;  /* 0x0000580002687a11 */ /* 0x000fe200078010ff */
[----:B------:R-:W-:Y:S01]  /*0280*/  CS2R R20, SRZ ;  /* 0x0000000000147805 */ /* 0x000fe2000001ff00 */
[----:B------:R-:W-:Y:S01]  /*0290*/  LEA R11, R102, R11, 0x2 ;  /* 0x0000000b660b7211 */ /* 0x000fe200078e10ff */
[----:B------:R-:W-:Y:S01]  /*02a0*/  CS2R R56, SRZ ;  /* 0x0000000000387805 */ /* 0x000fe2000001ff00 */
[----:B------:R-:W-:Y:S01]  /*02b0*/  LEA.HI.X R105, R2, c[0x0][0x164], R3, 0x2, P0 ;  /* 0x0000590002697a11 */ /* 0x000fe200000f1403 */
[----:B------:R-:W-:Y:S01]  /*02c0*/  CS2R R64, SRZ ;  /* 0x0000000000407805 */ /* 0x000fe2000001ff00 */
[----:B------:R-:W-:Y:S01]  /*02d0*/  LOP3.LUT R3, R0, 0x1f0, RZ, 0xc0, !PT ;  /* 0x000001f000037812 */ /* 0x000fe200078ec0ff */
[----:B------:R-:W-:Y:S01]  /*02e0*/  CS2R R66, SRZ ;  /* 0x0000000000427805 */ /* 0x000fe2000001ff00 */
[----:B------:R-:W-:Y:S01]  /*02f0*/  SHF.R.U64 R17, R17, 0x1, RZ ;  /* 0x0000000111117819 */ /* 0x000fe200000012ff */
[----:B------:R-:W-:Y:S01]  /*0300*/  CS2R R68, SRZ ;  /* 0x0000000000447805 */ /* 0x000fe2000001ff00 */
[----:B------:R-:W-:Y:S01]  /*0310*/  LEA R3, R96, R3, 0x9 ;  /* 0x0000000360037211 */ /* 0x000fe200078e48ff */
[----:B------:R-:W-:Y:S01]  /*0320*/  CS2R R70, SRZ ;  /* 0x0000000000467805 */ /* 0x000fe2000001ff00 */
[----:B------:R-:W-:Y:S01]  /*0330*/  LOP3.LUT R17, R17, 0x8, RZ, 0xc0, !PT ;  /* 0x0000000811117812 */ /* 0x000fe200078ec0ff */
[----:B------:R-:W-:Y:S01]  /*0340*/  CS2R R72, SRZ ;  /* 0x0000000000487805 */ /* 0x000fe2000001ff00 */
[----:B------:R-:W-:Y:S01]  /*0350*/  SHF.L.U32 R10, R99, 0x1, RZ ;  /* 0x00000001630a7819 */ /* 0x000fe200000006ff */
[----:B------:R-:W-:Y:S01]  /*0360*/  CS2R R86, SRZ ;  /* 0x0000000000567805 */ /* 0x000fe2000001ff00 */
[----:B------:R-:W-:Y:S01]  /*0370*/  LOP3.LUT R19, R102, 0x3fffffe0, RZ, 0xc0, !PT ;  /* 0x3fffffe066137812 */ /* 0x000fe200078ec0ff */
[----:B------:R-:W-:Y:S01]  /*0380*/  CS2R R84, SRZ ;  /* 0x0000000000547805 */ /* 0x000fe2000001ff00 */
[----:B------:R-:W-:Y:S01]  /*0390*/  SHF.L.U32 R9, R96, 0x4, RZ ;  /* 0x0000000460097819 */ /* 0x000fe200000006ff */
[----:B------:R-:W-:Y:S01]  /*03a0*/  CS2R R92, SRZ ;  /* 0x00000000005c7805 */ /* 0x000fe2000001ff00 */
[----:B------:R-:W-:Y:S01]  /*03b0*/  LOP3.LUT R8, R17, 0x4, R98, 0xf8, !PT ;  /* 0x0000000411087812 */ /* 0x000fe200078ef862 */
[----:B------:R-:W-:Y:S01]  /*03c0*/  CS2R R90, SRZ ;  /* 0x00000000005a7805 */ /* 0x000fe2000001ff00 */
[----:B------:R-:W-:Y:S01]  /*03d0*/  SHF.L.U32 R99, R99, 0x2, RZ ;  /* 0x0000000263637819 */ /* 0x000fe200000006ff */
[----:B------:R-:W-:Y:S01]  /*03e0*/  CS2R R16, SRZ ;  /* 0x0000000000107805 */ /* 0x000fe2000001ff00 */
[----:B------:R-:W-:Y:S01]  /*03f0*/  IADD3 R100, P0, R28, 0x60000, RZ ;  /* 0x000600001c647810 */ /* 0x000fe20007f1e0ff */
[----:B------:R-:W-:Y:S01]  /*0400*/  CS2R R76, SRZ ;  /* 0x00000000004c7805 */ /* 0x000fe2000001ff00 */
[----:B------:R-:W-:Y:S01]  /*0410*/  IADD3 R104, P1, R104, 0x80040, RZ ;  /* 0x0008004068687810 */ /* 0x000fe20007f3e0ff */
[----:B------:R-:W-:Y:S01]  /*0420*/  CS2R R78, SRZ ;  /* 0x00000000004e7805 */ /* 0x000fe2000001ff00 */
[----:B------:R-:W-:Y:S01]  /*0430*/  LOP3.LUT R10, R19, 0x1c, R10, 0xf8, !PT ;  /* 0x0000001c130a7812 */ /* 0x000fe200078ef80a */
[----:B------:R-:W-:Y:S01]  /*0440*/  CS2R R74, SRZ ;  /* 0x00000000004a7805 */ /* 0x000fe2000001ff00 */
[----:B------:R-:W-:Y:S01]  /*0450*/  LOP3.LUT R8, R8, 0x30, R9, 0xf8, !PT ;  /* 0x0000003008087812 */ /* 0x000fe200078ef809 */
[----:B------:R-:W-:Y:S01]  /*0460*/  CS2R R18, SRZ ;  /* 0x0000000000127805 */ /* 0x000fe2000001ff00 */
[----:B------:R-:W-:Y:S01]  /*0470*/  MOV R9, RZ ;  /* 0x000000ff00097202 */ /* 0x000fe20000000f00 */
[----:B------:R-:W-:Y:S01]  /*0480*/  CS2R R94, SRZ ;  /* 0x00000000005e7805 */ /* 0x000fe2000001ff00 */
[----:B------:R-:W-:Y:S01]  /*0490*/  MOV R0, RZ ;  /* 0x000000ff00007202 */ /* 0x000fe20000000f00 */
[----:B------:R-:W-:Y:S01]  /*04a0*/  CS2R R88, SRZ ;  /* 0x0000000000587805 */ /* 0x000fe2000001ff00 */
[----:B------:R-:W-:Y:S01]  /*04b0*/  MOV R97, RZ ;  /* 0x000000ff00617202 */ /* 0x000fe20000000f00 */
[----:B------:R-:W-:Y:S01]  /*04c0*/  UMOV UR5, 0x1 ;  /* 0x0000000100057882 */ /* 0x000fe20000000000 */
[----:B------:R-:W-:Y:S01]  /*04d0*/  MOV R82, RZ ;  /* 0x000000ff00527202 */ /* 0x000fe20000000f00 */
[----:B------:R-:W-:Y:S01]  /*04e0*/  UMOV UR6, 0x7f ;  /* 0x0000007f00067882 */ /* 0x000fe20000000000 */
[----:B------:R-:W-:-:S02]  /*04f0*/  MOV R80, RZ ;  /* 0x000000ff00507202 */ /* 0x000fc40000000f00 */
[----:B------:R-:W-:Y:S02]  /*0500*/  LOP3.LUT R99, R99, 0x7c, RZ, 0xc0, !PT ;  /* 0x0000007c63637812 */ /* 0x000fe400078ec0ff */
[----:B------:R-:W-:Y:S02]  /*0510*/  LOP3.LUT R98, R98, 0xc, RZ, 0xc0, !PT ;  /* 0x0000000c62627812 */ /* 0x000fe400078ec0ff */
[----:B------:R-:W-:Y:S02]  /*0520*/  IADD3.X R101, RZ, R29, RZ, P0, !PT ;  /* 0x0000001dff657210 */ /* 0x000fe400007fe4ff */
[----:B------:R-:W-:Y:S01]  /*0530*/  IADD3.X R105, RZ, R105, RZ, P1, !PT ;  /* 0x00000069ff697210 */ /* 0x000fe20000ffe4ff */
[----:B--2---:R-:W-:Y:S04]  /*0540*/  STS [R11], R4 ;  /* 0x000000040b007388 */ /* 0x004fe80000000800 */
[----:B------:R0:W-:Y:S04]  /*0550*/  STS [R11+0x200], R5 ;  /* 0x000200050b007388 */ /* 0x0001e80000000800 */
[----:B------:R-:W-:Y:S04]  /*0560*/  STS [R11+0x400], R6 ;  /* 0x000400060b007388 */ /* 0x000fe80000000800 */
[----:B------:R1:W-:Y:S01]  /*0570*/  STS [R11+0x600], R7 ;  /* 0x000600070b007388 */ /* 0x0003e20000000800 */
[----:B0-----:R-:W-:-:S03]  /*0580*/  CS2R R4, SRZ ;  /* 0x0000000000047805 */ /* 0x001fc6000001ff00 */
[----:B---3--:R-:W-:Y:S04]  /*0590*/  STS [R11+0x100], R36 ;  /* 0x000100240b007388 */ /* 0x008fe80000000800 */
[----:B------:R-:W-:Y:S01]  /*05a0*/  STS [R11+0x300], R37 ;  /* 0x000300250b007388 */ /* 0x000fe20000000800 */
[----:B-1----:R-:W-:-:S03]  /*05b0*/  CS2R R6, SRZ ;  /* 0x0000000000067805 */ /* 0x002fc6000001ff00 */
[----:B------:R-:W-:Y:S04]  /*05c0*/  STS [R11+0x500], R38 ;  /* 0x000500260b007388 */ /* 0x000fe80000000800 */
[----:B------:R0:W-:Y:S04]  /*05d0*/  STS [R11+0x700], R39 ;  /* 0x000700270b007388 */ /* 0x0001e80000000800 */
[----:B----4-:R-:W-:Y:S04]  /*05e0*/  STS.128 [R3+0x4000], R32 ;  /* 0x0040002003007388 */ /* 0x010fe80000000c00 */
[----:B-----5:R1:W-:Y:S01]  /*05f0*/  STS.128 [R3+0x5000], R12 ;  /* 0x0050000c03007388 */ /* 0x0203e20000000c00 */
[----:B0-----:R-:W-:Y:S01]  /*0600*/  MOV R11, RZ ;  /* 0x000000ff000b7202 */ /* 0x001fe20000000f00 */
[----:B-1----:R-:W-:Y:S01]  /*0610*/  CS2R R14, SRZ ;  /* 0x00000000000e7805 */ /* 0x002fe2000001ff00 */
[----:B------:R-:W-:Y:S01]  /*0620*/  CS2R R12, SRZ ;  /* 0x00000000000c7805 */ /* 0x000fe2000001ff00 */
[----:B------:R-:W-:Y:S01]  /*0630*/  CS2R R2, SRZ ;  /* 0x0000000000027805 */ /* 0x000fe2000001ff00 */
[----:B------:R-:W-:Y:S06]  /*0640*/  BAR.SYNC 0x0 ;  /* 0x0000000000007b1d */ /* 0x000fec0000000000 */
.L_x_1:
[----:B------:R0:W2:Y:S04]  /*0650*/  LDG.E.128 R40, [R104.64+-0x80000] ;  /* 0xf800000868287981 */ /* 0x0000a8000c1e1d00 */
[----:B------:R0:W3:Y:S04]  /*0660*/  LDG.E.128 R44, [R104.64] ;  /* 0x00000008682c7981 */ /* 0x0000e8000c1e1d00 */
[----:B------:R1:W4:Y:S04]  /*0670*/  LDG.E.128 R48, [R100.64+-0x20000] ;  /* 0xfe00000864307981 */ /* 0x000328000c1e1d00 */
[----:B------:R1:W5:Y:S01]  /*0680*/  LDG.E.128 R52, [R100.64] ;  /* 0x0000000864347981 */ /* 0x000362000c1e1d00 */
[----:B------:R-:W-:Y:S01]  /*0690*/  USHF.L.U32 UR4, UR5, 0xd, URZ ;  /* 0x0000000d05047899 */ /* 0x000fe2000800063f */
[----:B0-----:R-:W-:Y:S01]  /*06a0*/  IADD3 R104, P1, R104, 0x40, RZ ;  /* 0x0000004068687810 */ /* 0x001fe20007f3e0ff */
[----:B------:R-:W-:-:S02]  /*06b0*/  UIADD3 UR6, UR6, -0x1, URZ ;  /* 0xffffffff06067890 */ /* 0x000fc4000fffe03f */
[----:B------:R-:W-:Y:S01]  /*06c0*/  ULOP3.LUT UR4, UR4, 0x2000, URZ, 0xc0, !UPT ;  /* 0x0000200004047892 */ /* 0x000fe2000f8ec03f */
[----:B------:R-:W-:Y:S01]  /*06d0*/  IADD3.X R105, RZ, R105, RZ, P1, !PT ;  /* 0x00000069ff697210 */ /* 0x000fe20000ffe4ff */
[----:B------:R-:W-:Y:S02]  /*06e0*/  UIADD3 UR5, UR5, 0x1, URZ ;  /* 0x0000000105057890 */ /* 0x000fe4000fffe03f */
[----:B------:R-:W-:Y:S01]  /*06f0*/  UIADD3 UR7, UR4, 0x4000, URZ ;  /* 0x0000400004077890 */ /* 0x000fe2000fffe03f */
[----:B-1----:R-:W-:Y:S02]  /*0700*/  IADD3 R100, P0, R100, 0x40000, RZ ;  /* 0x0004000064647810 */ /* 0x002fe40007f1e0ff */
[----:B------:R-:W-:Y:S01]  /*0710*/  LEA R29, R98, UR4, 0x9 ;  /* 0x00000004621d7c11 */ /* 0x000fe2000f8e48ff */
[----:B------:R-:W-:Y:S01]  /*0720*/  ULOP3.LUT UR4, UR4, 0x2000, URZ, 0x3c, !UPT ;  /* 0x0000200004047892 */ /* 0x000fe2000f8e3c3f */
[----:B------:R-:W-:Y:S02]  /*0730*/  IADD3.X R101, RZ, R101, RZ, P0, !PT ;  /* 0x00000065ff657210 */ /* 0x000fe400007fe4ff */
[----:B------:R-:W-:-:S02]  /*0740*/  LEA R28, R96, UR7, 0x9 ;  /* 0x00000007601c7c11 */ /* 0x000fc4000f8e48ff */
[----:B------:R-:W-:Y:S02]  /*0750*/  LEA R106, R102, R29, 0x2 ;  /* 0x0000001d666a7211 */ /* 0x000fe400078e10ff */
[----:B------:R-:W-:Y:S02]  /*0760*/  LEA R107, R99, R28, 0x2 ;  /* 0x0000001c636b7211 */ /* 0x000fe400078e10ff */
[----:B------:R-:W-:Y:S01]  /*0770*/  ISETP.NE.AND P0, PT, RZ, UR6, PT ;  /* 0x00000006ff007c0c */ /* 0x000fe2000bf05270 */
[----:B--2---:R-:W-:Y:S04]  /*0780*/  STS [R106], R40 ;  /* 0x000000286a007388 */ /* 0x004fe80000000800 */
[----:B------:R-:W-:Y:S04]  /*0790*/  STS [R106+0x200], R41 ;  /* 0x000200296a007388 */ /* 0x000fe80000000800 */
[----:B------:R-:W-:Y:S04]  /*07a0*/  STS [R106+0x400], R42 ;  /* 0x0004002a6a007388 */ /* 0x000fe80000000800 */
[----:B------:R-:W-:Y:S04]  /*07b0*/  STS [R106+0x600], R43 ;  /* 0x0006002b6a007388 */ /* 0x000fe80000000800 */
[----:B---3--:R-:W-:Y:S04]  /*07c0*/  STS [R106+0x100], R44 ;  /* 0x0001002c6a007388 */ /* 0x008fe80000000800 */
[----:B------:R-:W-:Y:S04]  /*07d0*/  STS [R106+0x300], R45 ;  /* 0x0003002d6a007388 */ /* 0x000fe80000000800 */
[----:B------:R-:W-:Y:S04]  /*07e0*/  STS [R106+0x500], R46 ;  /* 0x0005002e6a007388 */ /* 0x000fe80000000800 */
[----:B------:R-:W-:Y:S04]  /*07f0*/  STS [R106+0x700], R47 ;  /* 0x0007002f6a007388 */ /* 0x000fe80000000800 */
[----:B----4-:R-:W-:Y:S04]  /*0800*/  STS.128 [R107], R48 ;  /* 0x000000306b007388 */ /* 0x010fe80000000c00 */
[----:B-----5:R-:W-:Y:S04]  /*0810*/  STS.128 [R107+0x1000], R52 ;  /* 0x001000346b007388 */ /* 0x020fe80000000c00 */
[----:B------:R-:W-:Y:S04]  /*0820*/  LDS.128 R28, [R10.X4+UR4] ;  /* 0x000000040a1c7984 */ /* 0x000fe80008004c00 */
[----:B------:R-:W0:Y:S04]  /*0830*/  LDS.128 R32, [R8.X4+UR4+0x4000] ;  /* 0x0040000408207984 */ /* 0x000e280008004c00 */
[----:B------:R-:W1:Y:S04]  /*0840*/  LDS.128 R36, [R10.X4+UR4+0x100] ;  /* 0x000100040a247984 */ /* 0x000e680008004c00 */
[----:B------:R-:W2:Y:S04]  /*0850*/  LDS.128 R40, [R8.X4+UR4+0x4100] ;  /* 0x0041000408287984 */ /* 0x000ea80008004c00 */
[----:B------:R-:W-:Y:S04]  /*0860*/  LDS.128 R44, [R10.X4+UR4+0x200] ;  /* 0x000200040a2c7984 */ /* 0x000fe80008004c00 */
[----:B------:R-:W3:Y:S04]  /*0870*/  LDS.128 R48, [R8.X4+UR4+0x4200] ;  /* 0x0042000408307984 */ /* 0x000ee80008004c00 */
[----:B------:R-:W4:Y:S01]  /*0880*/  LDS.128 R52, [R10.X4+UR4+0x300] ;  /* 0x000300040a347984 */ /* 0x000f220008004c00 */
[-C--:B0-----:R-:W-:Y:S01]  /*0890*/  FFMA R89, R28, R32.reuse, R89 ;  /* 0x000000201c597223 */ /* 0x081fe20000000059 */
[-C--:B------:R-:W-:Y:S01]  /*08a0*/  FFMA R88, R29, R32.reuse, R88 ;  /* 0x000000201d587223 */ /* 0x080fe20000000058 */
[-C--:B------:R-:W-:Y:S01]  /*08b0*/  FFMA R91, R30, R32.reuse, R91 ;  /* 0x000000201e5b7223 */ /* 0x080fe2000000005b */
[-C--:B------:R-:W-:Y:S01]  /*08c0*/  FFMA R72, R31, R32.reuse, R72 ;  /* 0x000000201f487223 */ /* 0x080fe20000000048 */
[-C--:B-1----:R-:W-:Y:S01]  /*08d0*/  FFMA R67, R36, R32.reuse, R67 ;  /* 0x0000002024437223 */ /* 0x082fe20000000043 */
[-C--:B------:R-:W-:Y:S01]  /*08e0*/  FFMA R66, R37, R32.reuse, R66 ;  /* 0x0000002025427223 */ /* 0x080fe20000000042 */
[-C--:B------:R-:W-:Y:S01]  /*08f0*/  FFMA R59, R38, R32.reuse, R59 ;  /* 0x00000020263b7223 */ /* 0x080fe2000000003b */
[----:B------:R-:W-:Y:S01]  /*0900*/  FFMA R32, R39, R32, R62 ;  /* 0x0000002027207223 */ /* 0x000fe2000000003e */
[-C--:B------:R-:W-:Y:S01]  /*0910*/  FFMA R95, R28, R34.reuse, R95 ;  /* 0x000000221c5f7223 */ /* 0x080fe2000000005f */
[-C--:B------:R-:W-:Y:S01]  /*0920*/  FFMA R94, R29, R34.reuse, R94 ;  /* 0x000000221d5e7223 */ /* 0x080fe2000000005e */
[-C--:B------:R-:W-:Y:S01]  /*0930*/  FFMA R97, R30, R34.reuse, R97 ;  /* 0x000000221e617223 */ /* 0x080fe20000000061 */
[-C--:B------:R-:W-:Y:S01]  /*0940*/  FFMA R68, R31, R34.reuse, R68 ;  /* 0x000000221f447223 */ /* 0x080fe20000000044 */
[-C--:B------:R-:W-:Y:S01]  /*0950*/  FFMA R63, R36, R34.reuse, R63 ;  /* 0x00000022243f7223 */ /* 0x080fe2000000003f */
[-C--:B------:R-:W-:Y:S01]  /*0960*/  FFMA R62, R37, R34.reuse, R61 ;  /* 0x00000022253e7223 */ /* 0x080fe2000000003d */
[-C--:B------:R-:W-:Y:S01]  /*0970*/  FFMA R27, R38, R34.reuse, R27 ;  /* 0x00000022261b7223 */ /* 0x080fe2000000001b */
[----:B------:R-:W-:Y:S01]  /*0980*/  FFMA R34, R39, R34, R25 ;  /* 0x0000002227227223 */ /* 0x000fe20000000019 */
[----:B------:R-:W-:Y:S01]  /*0990*/  FFMA R107, R28, R33, R90 ;  /* 0x000000211c6b7223 */ /* 0x000fe2000000005a */
[----:B------:R-:W-:Y:S01]  /*09a0*/  FFMA R25, R36, R35, R2 ;  /* 0x0000002324197223 */ /* 0x000fe20000000002 */
[-C--:B------:R-:W-:Y:S01]  /*09b0*/  FFMA R92, R29, R33.reuse, R92 ;  /* 0x000000211d5c7223 */ /* 0x080fe2000000005c */
[-C--:B------:R-:W-:Y:S01]  /*09c0*/  FFMA R93, R30, R33.reuse, R93 ;  /* 0x000000211e5d7223 */ /* 0x080fe2000000005d */
[-C--:B------:R-:W-:Y:S01]  /*09d0*/  FFMA R70, R31, R33.reuse, R70 ;  /* 0x000000211f467223 */ /* 0x080fe20000000046 */
[-C--:B------:R-:W-:Y:S01]  /*09e0*/  FFMA R65, R36, R33.reuse, R65 ;  /* 0x0000002124417223 */ /* 0x080fe20000000041 */
        /* <DEDUP_REMOVED lines=10> */
[C---:B--2---:R-:W-:Y:S01]  /*0a90*/  FFMA R33, R36.reuse, R40, R5 ;  /* 0x0000002824217223 */ /* 0x044fe20000000005 */
[----:B------:R-:W-:Y:S01]  /*0aa0*/  FFMA R35, R36, R42, R7 ;  /* 0x0000002a24237223 */ /* 0x000fe20000000007 */
[C---:B------:R-:W-:Y:S01]  /*0ab0*/  FFMA R85, R30.reuse, R40, R85 ;  /* 0x000000281e557223 */ /* 0x040fe20000000055 */
[----:B------:R-:W0:Y:S01]  /*0ac0*/  LDS.128 R4, [R8.X4+UR4+0x4300] ;  /* 0x0043000408047984 */ /* 0x000e220008004c00 */
[CC--:B------:R-:W-:Y:S01]  /*0ad0*/  FFMA R84, R30.reuse, R41.reuse, R84 ;  /* 0x000000291e547223 */ /* 0x0c0fe20000000054 */
[C---:B------:R-:W-:Y:S01]  /*0ae0*/  FFMA R87, R30.reuse, R42, R87 ;  /* 0x0000002a1e577223 */ /* 0x040fe20000000057 */
[C---:B------:R-:W-:Y:S01]  /*0af0*/  FFMA R106, R29.reuse, R40, R79 ;  /* 0x000000281d6a7223 */ /* 0x040fe2000000004f */
[C---:B------:R-:W-:Y:S01]  /*0b00*/  FFMA R80, R29.reuse, R41, R80 ;  /* 0x000000291d507223 */ /* 0x040fe20000000050 */
[C---:B------:R-:W-:Y:S01]  /*0b10*/  FFMA R77, R29.reuse, R42, R77 ;  /* 0x0000002a1d4d7223 */ /* 0x040fe2000000004d */
[----:B------:R-:W-:Y:S01]  /*0b20*/  FFMA R82, R29, R43, R82 ;  /* 0x0000002b1d527223 */ /* 0x000fe20000000052 */
[C---:B------:R-:W-:Y:S01]  /*0b30*/  FFMA R108, R37.reuse, R40, R9 ;  /* 0x00000028256c7223 */ /* 0x040fe20000000009 */
[C---:B------:R-:W-:Y:S01]  /*0b40*/  FFMA R110, R37.reuse, R41, R16 ;  /* 0x00000029256e7223 */ /* 0x040fe20000000010 */
[C---:B------:R-:W-:Y:S01]  /*0b50*/  FFMA R11, R37.reuse, R42, R11 ;  /* 0x0000002a250b7223 */ /* 0x040fe2000000000b */
[-C--:B------:R-:W-:Y:S01]  /*0b60*/  FFMA R112, R37, R43.reuse, R18 ;  /* 0x0000002b25707223 */ /* 0x080fe20000000012 */
[----:B------:R-:W-:Y:S01]  /*0b70*/  FFMA R30, R30, R43, R86 ;  /* 0x0000002b1e1e7223 */ /* 0x000fe20000000056 */
[C---:B------:R-:W-:Y:S01]  /*0b80*/  FFMA R73, R28.reuse, R40, R73 ;  /* 0x000000281c497223 */ /* 0x040fe20000000049 */
[CC--:B------:R-:W-:Y:S01]  /*0b90*/  FFMA R76, R28.reuse, R41.reuse, R76 ;  /* 0x000000291c4c7223 */ /* 0x0c0fe2000000004c */
[----:B------:R-:W-:Y:S01]  /*0ba0*/  FFMA R71, R28, R42, R71 ;  /* 0x0000002a1c477223 */ /* 0x000fe20000000047 */
[C---:B------:R-:W-:Y:S01]  /*0bb0*/  FFMA R9, R38.reuse, R40, R13 ;  /* 0x0000002826097223 */ /* 0x040fe2000000000d */
[CC--:B------:R-:W-:Y:S01]  /*0bc0*/  FFMA R86, R38.reuse, R41.reuse, R20 ;  /* 0x0000002926567223 */ /* 0x0c0fe20000000014 */
[----:B------:R-:W-:Y:S01]  /*0bd0*/  FFMA R29, R38, R42, R15 ;  /* 0x0000002a261d7223 */ /* 0x000fe2000000000f */
[C---:B------:R-:W-:Y:S01]  /*0be0*/  FFMA R114, R31.reuse, R40, R17 ;  /* 0x000000281f727223 */ /* 0x040fe20000000011 */
[-C--:B------:R-:W-:Y:S01]  /*0bf0*/  FFMA R24, R31, R41.reuse, R24 ;  /* 0x000000291f187223 */ /* 0x080fe20000000018 */
[----:B------:R-:W-:Y:S01]  /*0c00*/  FFMA R26, R39, R41, R26 ;  /* 0x00000029271a7223 */ /* 0x000fe2000000001a */
[----:B------:R-:W-:Y:S01]  /*0c10*/  FFMA R37, R31, R42, R21 ;  /* 0x0000002a1f257223 */ /* 0x000fe20000000015 */
[-C--:B------:R-:W-:Y:S01]  /*0c20*/  FFMA R28, R28, R43.reuse, R78 ;  /* 0x0000002b1c1c7223 */ /* 0x080fe2000000004e */
[----:B------:R-:W-:Y:S01]  /*0c30*/  FFMA R38, R38, R43, R22 ;  /* 0x0000002b26267223 */ /* 0x000fe20000000016 */
[C---:B------:R-:W-:Y:S01]  /*0c40*/  FFMA R40, R39.reuse, R40, R19 ;  /* 0x0000002827287223 */ /* 0x040fe20000000013 */
[----:B------:R-:W-:Y:S01]  /*0c50*/  FFMA R42, R39, R42, R23 ;  /* 0x0000002a272a7223 */ /* 0x000fe20000000017 */
[C---:B------:R-:W-:Y:S01]  /*0c60*/  FFMA R78, R36.reuse, R41, R12 ;  /* 0x00000029244e7223 */ /* 0x040fe2000000000c */
[----:B------:R-:W-:Y:S01]  /*0c70*/  LDS.128 R16, [R8.X4+UR4+0x4400] ;  /* 0x0044000408107984 */ /* 0x000fe20008004c00 */
[-C--:B------:R-:W-:Y:S01]  /*0c80*/  FFMA R36, R36, R43.reuse, R14 ;  /* 0x0000002b24247223 */ /* 0x080fe2000000000e */
[-C--:B------:R-:W-:Y:S01]  /*0c90*/  FFMA R56, R31, R43.reuse, R56 ;  /* 0x0000002b1f387223 */ /* 0x080fe20000000038 */
[----:B------:R-:W-:Y:S01]  /*0ca0*/  FFMA R58, R39, R43, R58 ;  /* 0x0000002b273a7223 */ /* 0x000fe2000000003a */
[----:B------:R-:W1:Y:S01]  /*0cb0*/  LDS.128 R20, [R10.X4+UR4+0x500] ;  /* 0x000500040a147984 */ /* 0x000e620008004c00 */
[-C--:B---3--:R-:W-:Y:S01]  /*0cc0*/  FFMA R89, R44, R48.reuse, R89 ;  /* 0x000000302c597223 */ /* 0x088fe20000000059 */
[-C--:B------:R-:W-:Y:S01]  /*0cd0*/  FFMA R88, R45, R48.reuse, R88 ;  /* 0x000000302d587223 */ /* 0x080fe20000000058 */
[-C--:B------:R-:W-:Y:S01]  /*0ce0*/  FFMA R91, R46, R48.reuse, R91 ;  /* 0x000000302e5b7223 */ /* 0x080fe2000000005b */
[-C--:B------:R-:W-:Y:S01]  /*0cf0*/  FFMA R72, R47, R48.reuse, R72 ;  /* 0x000000302f487223 */ /* 0x080fe20000000048 */
[-C--:B----4-:R-:W-:Y:S01]  /*0d00*/  FFMA R67, R52, R48.reuse, R67 ;  /* 0x0000003034437223 */ /* 0x090fe20000000043 */
        /* <DEDUP_REMOVED lines=11> */
[----:B------:R-:W2:Y:S01]  /*0dc0*/  LDS.128 R12, [R10.X4+UR4+0x400] ;  /* 0x000400040a0c7984 */ /* 0x000ea20008004c00 */
[----:B------:R-:W-:Y:S01]  /*0dd0*/  FFMA R39, R52, R51, R25 ;  /* 0x0000003334277223 */ /* 0x000fe20000000019 */
[-C--:B0-----:R-:W-:Y:S01]  /*0de0*/  FFMA R48, R47, R5.reuse, R24 ;  /* 0x000000052f307223 */ /* 0x081fe20000000018 */
[----:B------:R-:W-:Y:S01]  /*0df0*/  FFMA R50, R55, R5, R26 ;  /* 0x0000000537327223 */ /* 0x000fe2000000001a */
[-C--:B------:R-:W-:Y:S01]  /*0e00*/  FFMA R107, R44, R49.reuse, R107 ;  /* 0x000000312c6b7223 */ /* 0x080fe2000000006b */
[----:B------:R-:W0:Y:S01]  /*0e10*/  LDS.128 R24, [R8.X4+UR4+0x4500] ;  /* 0x0045000408187984 */ /* 0x000e220008004c00 */
        /* <DEDUP_REMOVED lines=14> */
[C---:B------:R-:W-:Y:S01]  /*0f00*/  FFMA R106, R45.reuse, R4, R106 ;  /* 0x000000042d6a7223 */ /* 0x040fe2000000006a */
[C---:B------:R-:W-:Y:S01]  /*0f10*/  FFMA R80, R45.reuse, R5, R80 ;  /* 0x000000052d507223 */ /* 0x040fe20000000050 */
[C---:B------:R-:W-:Y:S01]  /*0f20*/  FFMA R77, R45.reuse, R6, R77 ;  /* 0x000000062d4d7223 */ /* 0x040fe2000000004d */
[----:B------:R-:W-:Y:S01]  /*0f30*/  FFMA R82, R45, R7, R82 ;  /* 0x000000072d527223 */ /* 0x000fe20000000052 */
[C---:B------:R-:W-:Y:S01]  /*0f40*/  FFMA R73, R44.reuse, R4, R73 ;  /* 0x000000042c497223 */ /* 0x040fe20000000049 */
[CC--:B------:R-:W-:Y:S01]  /*0f50*/  FFMA R76, R44.reuse, R5.reuse, R76 ;  /* 0x000000052c4c7223 */ /* 0x0c0fe2000000004c */
        /* <DEDUP_REMOVED lines=11> */
[-C--:B------:R-:W-:Y:S01]  /*1010*/  FFMA R38, R54, R7.reuse, R38 ;  /* 0x0000000736267223 */ /* 0x080fe20000000026 */
[C---:B------:R-:W-:Y:S01]  /*1020*/  FFMA R114, R47.reuse, R4, R114 ;  /* 0x000000042f727223 */ /* 0x040fe20000000072 */
[C---:B------:R-:W-:Y:S01]  /*1030*/  FFMA R37, R47.reuse, R6, R37 ;  /* 0x000000062f257223 */ /* 0x040fe20000000025 */
[-C--:B------:R-:W-:Y:S01]  /*1040*/  FFMA R56, R47, R7.reuse, R56 ;  /* 0x000000072f387223 */ /* 0x080fe20000000038 */
[----:B------:R-:W-:Y:S01]  /*1050*/  FFMA R44, R44, R7, R28 ;  /* 0x000000072c2c7223 */ /* 0x000fe2000000001c */
[C---:B------:R-:W-:Y:S01]  /*1060*/  FFMA R108, R53.reuse, R4, R108 ;  /* 0x00000004356c7223 */ /* 0x040fe2000000006c */
[C---:B------:R-:W-:Y:S01]  /*1070*/  FFMA R110, R53.reuse, R5, R110 ;  /* 0x00000005356e7223 */ /* 0x040fe2000000006e */
[C---:B------:R-:W-:Y:S01]  /*1080*/  FFMA R11, R53.reuse, R6, R11 ;  /* 0x00000006350b7223 */ /* 0x040fe2000000000b */
[-C--:B------:R-:W-:Y:S01]  /*1090*/  FFMA R112, R53, R7.reuse, R112 ;  /* 0x0000000735707223 */ /* 0x080fe20000000070 */
[-C--:B------:R-:W-:Y:S01]  /*10a0*/  FFMA R46, R46, R7.reuse, R30 ;  /* 0x000000072e2e7223 */ /* 0x080fe2000000001e */
[C---:B------:R-:W-:Y:S01]  /*10b0*/  FFMA R40, R55.reuse, R4, R40 ;  /* 0x0000000437287223 */ /* 0x040fe20000000028 */
[C---:B------:R-:W-:Y:S01]  /*10c0*/  FFMA R42, R55.reuse, R6, R42 ;  /* 0x00000006372a7223 */ /* 0x040fe2000000002a */
[----:B------:R-:W-:Y:S01]  /*10d0*/  FFMA R58, R55, R7, R58 ;  /* 0x00000007373a7223 */ /* 0x000fe2000000003a */
[C---:B-1----:R-:W-:Y:S01]  /*10e0*/  FFMA R52, R23.reuse, R16, R32 ;  /* 0x0000001017347223 */ /* 0x042fe20000000020 */
[-C--:B------:R-:W-:Y:S01]  /*10f0*/  FFMA R47, R22, R18.reuse, R31 ;  /* 0x00000012162f7223 */ /* 0x080fe2000000001f */
[----:B------:R-:W-:Y:S01]  /*1100*/  FFMA R54, R23, R18, R34 ;  /* 0x0000001217367223 */ /* 0x000fe20000000022 */
[----:B------:R-:W-:Y:S01]  /*1110*/  LDS.128 R4, [R10.X4+UR4+0x600] ;  /* 0x000600040a047984 */ /* 0x000fe20008004c00 */
[-C--:B--2---:R-:W-:Y:S01]  /*1120*/  FFMA R89, R12, R16.reuse, R89 ;  /* 0x000000100c597223 */ /* 0x084fe20000000059 */
[-C--:B------:R-:W-:Y:S01]  /*1130*/  FFMA R88, R13, R16.reuse, R88 ;  /* 0x000000100d587223 */ /* 0x080fe20000000058 */
[-C--:B------:R-:W-:Y:S01]  /*1140*/  FFMA R91, R14, R16.reuse, R91 ;  /* 0x000000100e5b7223 */ /* 0x080fe2000000005b */
[----:B------:R-:W1:Y:S01]  /*1150*/  LDS.128 R28, [R8.X4+UR4+0x4600] ;  /* 0x00460004081c7984 */ /* 0x000e620008004c00 */
[-C--:B------:R-:W-:Y:S01]  /*1160*/  FFMA R72, R15, R16.reuse, R72 ;  /* 0x000000100f487223 */ /* 0x080fe20000000048 */
[-C--:B------:R-:W-:Y:S01]  /*1170*/  FFMA R67, R20, R16.reuse, R67 ;  /* 0x0000001014437223 */ /* 0x080fe20000000043 */
[-C--:B------:R-:W-:Y:S01]  /*1180*/  FFMA R66, R21, R16.reuse, R66 ;  /* 0x0000001015427223 */ /* 0x080fe20000000042 */
[----:B------:R-:W2:Y:S01]  /*1190*/  LDS.128 R32, [R10.X4+UR4+0x700] ;  /* 0x000700040a207984 */ /* 0x000ea20008004c00 */
        /* <DEDUP_REMOVED lines=23> */
[C---:B0-----:R-:W-:Y:S01]  /*1310*/  FFMA R73, R12.reuse, R24, R73 ;  /* 0x000000180c497223 */ /* 0x041fe20000000049 */
[----:B------:R-:W0:Y:S01]  /*1320*/  LDS.128 R16, [R8.X4+UR4+0x4700] ;  /* 0x0047000408107984 */ /* 0x000e220008004c00 */
[C---:B------:R-:W-:Y:S01]  /*1330*/  FFMA R76, R12.reuse, R25, R76 ;  /* 0x000000190c4c7223 */ /* 0x040fe2000000004c */
[C---:B------:R-:W-:Y:S01]  /*1340*/  FFMA R71, R12.reuse, R26, R71 ;  /* 0x0000001a0c477223 */ /* 0x040fe20000000047 */
[----:B------:R-:W-:Y:S01]  /*1350*/  FFMA R44, R12, R27, R44 ;  /* 0x0000001b0c2c7223 */ /* 0x000fe2000000002c */
[C---:B------:R-:W-:Y:S01]  /*1360*/  FFMA R41, R20.reuse, R24, R41 ;  /* 0x0000001814297223 */ /* 0x040fe20000000029 */
        /* <DEDUP_REMOVED lines=19> */
[-C--:B------:R-:W-:Y:S01]  /*14a0*/  FFMA R114, R15, R24.reuse, R114 ;  /* 0x000000180f727223 */ /* 0x080fe20000000072 */
[----:B------:R-:W-:Y:S01]  /*14b0*/  FFMA R40, R23, R24, R40 ;  /* 0x0000001817287223 */ /* 0x000fe20000000028 */
[-C--:B------:R-:W-:Y:S01]  /*14c0*/  FFMA R48, R15, R25.reuse, R48 ;  /* 0x000000190f307223 */ /* 0x080fe20000000030 */
[----:B------:R-:W-:Y:S01]  /*14d0*/  FFMA R50, R23, R25, R50 ;  /* 0x0000001917327223 */ /* 0x000fe20000000032 */
[-C--:B------:R-:W-:Y:S01]  /*14e0*/  FFMA R37, R15, R26.reuse, R37 ;  /* 0x0000001a0f257223 */ /* 0x080fe20000000025 */
[----:B------:R-:W-:Y:S01]  /*14f0*/  FFMA R42, R23, R26, R42 ;  /* 0x0000001a172a7223 */ /* 0x000fe2000000002a */
[-C--:B------:R-:W-:Y:S01]  /*1500*/  FFMA R56, R15, R27.reuse, R56 ;  /* 0x0000001b0f387223 */ /* 0x080fe20000000038 */
[----:B------:R-:W-:Y:S01]  /*1510*/  FFMA R58, R23, R27, R58 ;  /* 0x0000001b173a7223 */ /* 0x000fe2000000003a */
[----:B------:R-:W-:Y:S01]  /*1520*/  LDS.128 R12, [R10.X4+UR4+0x800] ;  /* 0x000800040a0c7984 */ /* 0x000fe20008004c00 */
[-C--:B-1----:R-:W-:Y:S01]  /*1530*/  FFMA R89, R4, R28.reuse, R89 ;  /* 0x0000001c04597223 */ /* 0x082fe20000000059 */
[-C--:B------:R-:W-:Y:S01]  /*1540*/  FFMA R88, R5, R28.reuse, R88 ;  /* 0x0000001c05587223 */ /* 0x080fe20000000058 */
[-C--:B------:R-:W-:Y:S01]  /*1550*/  FFMA R91, R6, R28.reuse, R91 ;  /* 0x0000001c065b7223 */ /* 0x080fe2000000005b */
[----:B------:R-:W1:Y:S01]  /*1560*/  LDS.128 R20, [R8.X4+UR4+0x4800] ;  /* 0x0048000408147984 */ /* 0x000e620008004c00 */
[-C--:B------:R-:W-:Y:S01]  /*1570*/  FFMA R72, R7, R28.reuse, R72 ;  /* 0x0000001c07487223 */ /* 0x080fe20000000048 */
[-C--:B--2---:R-:W-:Y:S01]  /*1580*/  FFMA R67, R32, R28.reuse, R67 ;  /* 0x0000001c20437223 */ /* 0x084fe20000000043 */
[-C--:B------:R-:W-:Y:S01]  /*1590*/  FFMA R66, R33, R28.reuse, R66 ;  /* 0x0000001c21427223 */ /* 0x080fe20000000042 */
[----:B------:R-:W2:Y:S01]  /*15a0*/  LDS.128 R24, [R10.X4+UR4+0x900] ;  /* 0x000900040a187984 */ /* 0x000ea20008004c00 */
        /* <DEDUP_REMOVED lines=535> */
[-C--:B-1----:R-:W-:Y:S01]  /*3720*/  FFMA R89, R4, R16.reuse, R89 ;  /* 0x0000001004597223 */ /* 0x082fe20000000059 */
[----:B------:R-:W-:Y:S01]  /*3730*/  LDS.128 R24, [R8.X4+UR4+0x5800] ;  /* 0x0058000408187984 */ /* 0x000fe20008004c00 */
[-C--:B------:R-:W-:Y:S01]  /*3740*/  FFMA R88, R5, R16.reuse, R88 ;  /* 0x0000001005587223 */ /* 0x080fe20000000058 */
[-C--:B------:R-:W-:Y:S01]  /*3750*/  FFMA R91, R6, R16.reuse, R91 ;  /* 0x00000010065b7223 */ /* 0x080fe2000000005b */
[-C--:B------:R-:W-:Y:S01]  /*3760*/  FFMA R72, R7, R16.reuse, R72 ;  /* 0x0000001007487223 */ /* 0x080fe20000000048 */
[----:B------:R-:W1:Y:S01]  /*3770*/  LDS.128 R28, [R10.X4+UR4+0x1900] ;  /* 0x001900040a1c7984 */ /* 0x000e620008004c00 */
[-C--:B--2---:R-:W-:Y:S01]  /*3780*/  FFMA R67, R32, R16.reuse, R67 ;  /* 0x0000001020437223 */ /* 0x084fe20000000043 */
        /* <DEDUP_REMOVED lines=62> */
[----:B-1----:R-:W-:Y:S01]  /*3b70*/  FFMA R47, R30, R26, R47 ;  /* 0x0000001a1e2f7223 */ /* 0x002fe2000000002f */
[-C--:B--2---:R-:W-:Y:S01]  /*3b80*/  FFMA R89, R12, R24.reuse, R89 ;  /* 0x000000180c597223 */ /* 0x084fe20000000059 */
[-C--:B------:R-:W-:Y:S01]  /*3b90*/  FFMA R88, R13, R24.reuse, R88 ;  /* 0x000000180d587223 */ /* 0x080fe20000000058 */
[----:B------:R-:W-:Y:S01]  /*3ba0*/  LDS.128 R20, [R8.X4+UR4+0x5a00] ;  /* 0x005a000408147984 */ /* 0x000fe20008004c00 */
[-C--:B------:R-:W-:Y:S01]  /*3bb0*/  FFMA R91, R14, R24.reuse, R91 ;  /* 0x000000180e5b7223 */ /* 0x080fe2000000005b */
[-C--:B------:R-:W-:Y:S01]  /*3bc0*/  FFMA R72, R15, R24.reuse, R72 ;  /* 0x000000180f487223 */ /* 0x080fe20000000048 */
[-C--:B------:R-:W-:Y:S01]  /*3bd0*/  FFMA R67, R28, R24.reuse, R67 ;  /* 0x000000181c437223 */ /* 0x080fe20000000043 */
[----:B------:R-:W1:Y:S01]  /*3be0*/  LDS.128 R32, [R10.X4+UR4+0x1b00] ;  /* 0x001b00040a207984 */ /* 0x000e620008004c00 */
        /* <DEDUP_REMOVED lines=27> */
[C---:B------:R-:W-:Y:S01]  /*3da0*/  FFMA R78, R28.reuse, R17, R78 ;  /* 0x000000111c4e7223 */ /* 0x040fe2000000004e */
[C---:B------:R-:W-:Y:S01]  /*3db0*/  FFMA R51, R28.reuse, R18, R43 ;  /* 0x000000121c337223 */ /* 0x040fe2000000002b */
[----:B------:R-:W-:Y:S01]  /*3dc0*/  FFMA R36, R28, R19, R36 ;  /* 0x000000131c247223 */ /* 0x000fe20000000024 */
[C---:B------:R-:W-:Y:S01]  /*3dd0*/  FFMA R108, R29.reuse, R16, R108 ;  /* 0x000000101d6c7223 */ /* 0x040fe2000000006c */
[C---:B------:R-:W-:Y:S01]  /*3de0*/  FFMA R110, R29.reuse, R17, R110 ;  /* 0x000000111d6e7223 */ /* 0x040fe2000000006e */
[C---:B------:R-:W-:Y:S01]  /*3df0*/  FFMA R11, R29.reuse, R18, R11 ;  /* 0x000000121d0b7223 */ /* 0x040fe2000000000b */
[----:B------:R-:W-:Y:S01]  /*3e00*/  FFMA R112, R29, R19, R112 ;  /* 0x000000131d707223 */ /* 0x000fe20000000070 */
[----:B------:R-:W0:Y:S01]  /*3e10*/  LDS.128 R24, [R8.X4+UR4+0x5b00] ;  /* 0x005b000408187984 */ /* 0x000e220008004c00 */
[C---:B------:R-:W-:Y:S01]  /*3e20*/  FFMA R28, R31.reuse, R16, R40 ;  /* 0x000000101f1c7223 */ /* 0x040fe20000000028 */
[C---:B------:R-:W-:Y:S01]  /*3e30*/  FFMA R50, R31.reuse, R17, R50 ;  /* 0x000000111f327223 */ /* 0x040fe20000000032 */
[C---:B------:R-:W-:Y:S01]  /*3e40*/  FFMA R29, R31.reuse, R18, R42 ;  /* 0x000000121f1d7223 */ /* 0x040fe2000000002a */
[----:B------:R-:W-:Y:S01]  /*3e50*/  FFMA R58, R31, R19, R58 ;  /* 0x000000131f3a7223 */ /* 0x000fe2000000003a */
[----:B-1----:R-:W-:Y:S01]  /*3e60*/  FFMA R31, R34, R22, R47 ;  /* 0x00000016221f7223 */ /* 0x002fe2000000002f */
        /* <DEDUP_REMOVED lines=51> */
[----:B------:R-:W-:Y:S01]  /*41a0*/  LDS.128 R12, [R10.X4+UR4+0x1c00] ;  /* 0x001c00040a0c7984 */ /* 0x000fe20008004c00 */
[C---:B0-----:R-:W-:Y:S01]  /*41b0*/  FFMA R73, R4.reuse, R24, R73 ;  /* 0x0000001804497223 */ /* 0x041fe20000000049 */
[C---:B------:R-:W-:Y:S01]  /*41c0*/  FFMA R76, R4.reuse, R25, R76 ;  /* 0x00000019044c7223 */ /* 0x040fe2000000004c */
[C---:B------:R-:W-:Y:S01]  /*41d0*/  FFMA R71, R4.reuse, R26, R71 ;  /* 0x0000001a04477223 */ /* 0x040fe20000000047 */
[----:B------:R-:W0:Y:S01]  /*41e0*/  LDS.128 R40, [R8.X4+UR4+0x5c00] ;  /* 0x005c000408287984 */ /* 0x000e220008004c00 */
[----:B------:R-:W-:Y:S01]  /*41f0*/  FFMA R44, R4, R27, R44 ;  /* 0x0000001b042c7223 */ /* 0x000fe2000000002c */
[C---:B------:R-:W-:Y:S01]  /*4200*/  FFMA R49, R32.reuse, R24, R49 ;  /* 0x0000001820317223 */ /* 0x040fe20000000031 */
[CC--:B------:R-:W-:Y:S01]  /*4210*/  FFMA R78, R32.reuse, R25.reuse, R78 ;  /* 0x00000019204e7223 */ /* 0x0c0fe2000000004e */
[----:B------:R-:W1:Y:S01]  /*4220*/  LDS.128 R20, [R8.X4+UR4+0x5d00] ;  /* 0x005d000408147984 */ /* 0x000e620008004c00 */
[----:B------:R-:W-:Y:S01]  /*4230*/  FFMA R51, R32, R26, R51 ;  /* 0x0000001a20337223 */ /* 0x000fe20000000033 */
[C---:B------:R-:W-:Y:S01]  /*4240*/  FFMA R9, R34.reuse, R24, R9 ;  /* 0x0000001822097223 */ /* 0x040fe20000000009 */
[C---:B------:R-:W-:Y:S01]  /*4250*/  FFMA R86, R34.reuse, R25, R86 ;  /* 0x0000001922567223 */ /* 0x040fe20000000056 */
[----:B------:R-:W2:Y:S01]  /*4260*/  LDS.128 R16, [R10.X4+UR4+0x1d00] ;  /* 0x001d00040a107984 */ /* 0x000ea20008004c00 */
[----:B------:R-:W-:Y:S01]  /*4270*/  FFMA R45, R34, R26, R45 ;  /* 0x0000001a222d7223 */ /* 0x000fe2000000002d */
[-C--:B------:R-:W-:Y:S01]  /*4280*/  FFMA R32, R32, R27.reuse, R36 ;  /* 0x0000001b20207223 */ /* 0x080fe20000000024 */
[----:B------:R-:W-:Y:S01]  /*4290*/  FFMA R34, R34, R27, R38 ;  /* 0x0000001b22227223 */ /* 0x000fe20000000026 */
[-C--:B------:R-:W-:Y:S01]  /*42a0*/  FFMA R80, R5, R25.reuse, R80 ;  /* 0x0000001905507223 */ /* 0x080fe20000000050 */
[-C--:B------:R-:W-:Y:S01]  /*42b0*/  FFMA R110, R33, R25.reuse, R110 ;  /* 0x00000019216e7223 */ /* 0x080fe2000000006e */
[CC--:B------:R-:W-:Y:S01]  /*42c0*/  FFMA R84, R6.reuse, R25.reuse, R84 ;  /* 0x0000001906547223 */ /* 0x0c0fe20000000054 */
[-C--:B------:R-:W-:Y:S01]  /*42d0*/  FFMA R48, R7, R25.reuse, R48 ;  /* 0x0000001907307223 */ /* 0x080fe20000000030 */
[----:B------:R-:W-:Y:S01]  /*42e0*/  FFMA R50, R35, R25, R50 ;  /* 0x0000001923327223 */ /* 0x000fe20000000032 */
[C---:B------:R-:W-:Y:S01]  /*42f0*/  FFMA R106, R5.reuse, R24, R106 ;  /* 0x00000018056a7223 */ /* 0x040fe2000000006a */
[C---:B------:R-:W-:Y:S01]  /*4300*/  FFMA R77, R5.reuse, R26, R77 ;  /* 0x0000001a054d7223 */ /* 0x040fe2000000004d */
[-C--:B------:R-:W-:Y:S01]  /*4310*/  FFMA R82, R5, R27.reuse, R82 ;  /* 0x0000001b05527223 */ /* 0x080fe20000000052 */
        /* <DEDUP_REMOVED lines=11> */
[----:B------:R-:W-:Y:S01]  /*43d0*/  FFMA R26, R35, R26, R29 ;  /* 0x0000001a231a7223 */ /* 0x000fe2000000001d */
[----:B------:R-:W-:Y:S04]  /*43e0*/  LDS.128 R36, [R10.X4+UR4+0x1e00] ;  /* 0x001e00040a247984 */ /* 0x000fe80008004c00 */
[----:B------:R-:W3:Y:S01]  /*43f0*/  LDS.128 R4, [R8.X4+UR4+0x5e00] ;  /* 0x005e000408047984 */ /* 0x000ee20008004c00 */
[C---:B0-----:R-:W-:Y:S01]  /*4400*/  FFMA R89, R12.reuse, R40, R89 ;  /* 0x000000280c597223 */ /* 0x041fe20000000059 */
[C---:B------:R-:W-:Y:S01]  /*4410*/  FFMA R107, R12.reuse, R41, R107 ;  /* 0x000000290c6b7223 */ /* 0x040fe2000000006b */
[C---:B------:R-:W-:Y:S01]  /*4420*/  FFMA R95, R12.reuse, R42, R95 ;  /* 0x0000002a0c5f7223 */ /* 0x040fe2000000005f */
[C---:B------:R-:W-:Y:S01]  /*4430*/  FFMA R75, R12.reuse, R43, R75 ;  /* 0x0000002b0c4b7223 */ /* 0x040fe2000000004b */
[C---:B-1----:R-:W-:Y:S01]  /*4440*/  FFMA R73, R12.reuse, R20, R73 ;  /* 0x000000140c497223 */ /* 0x042fe20000000049 */
[C---:B------:R-:W-:Y:S01]  /*4450*/  FFMA R76, R12.reuse, R21, R76 ;  /* 0x000000150c4c7223 */ /* 0x040fe2000000004c */
[C---:B------:R-:W-:Y:S01]  /*4460*/  FFMA R71, R12.reuse, R22, R71 ;  /* 0x000000160c477223 */ /* 0x040fe20000000047 */
[----:B------:R-:W-:Y:S01]  /*4470*/  FFMA R44, R12, R23, R44 ;  /* 0x000000170c2c7223 */ /* 0x000fe2000000002c */
[C---:B--2---:R-:W-:Y:S01]  /*4480*/  FFMA R67, R16.reuse, R40, R67 ;  /* 0x0000002810437223 */ /* 0x044fe20000000043 */
[C---:B------:R-:W-:Y:S01]  /*4490*/  FFMA R65, R16.reuse, R41, R65 ;  /* 0x0000002910417223 */ /* 0x040fe20000000041 */
[-C--:B------:R-:W-:Y:S01]  /*44a0*/  FFMA R63, R16, R42.reuse, R63 ;  /* 0x0000002a103f7223 */ /* 0x080fe2000000003f */
[----:B------:R-:W-:Y:S01]  /*44b0*/  FFMA R27, R18, R42, R31 ;  /* 0x0000002a121b7223 */ /* 0x000fe2000000001f */
[C---:B------:R-:W-:Y:S01]  /*44c0*/  FFMA R47, R16.reuse, R43, R47 ;  /* 0x0000002b102f7223 */ /* 0x040fe2000000002f */
[C---:B------:R-:W-:Y:S01]  /*44d0*/  FFMA R49, R16.reuse, R20, R49 ;  /* 0x0000001410317223 */ /* 0x040fe20000000031 */
[C---:B------:R-:W-:Y:S01]  /*44e0*/  FFMA R12, R16.reuse, R21, R78 ;  /* 0x00000015100c7223 */ /* 0x040fe2000000004e */
[C---:B------:R-:W-:Y:S01]  /*44f0*/  FFMA R51, R16.reuse, R22, R51 ;  /* 0x0000001610337223 */ /* 0x040fe20000000033 */
[----:B------:R-:W0:Y:S01]  /*4500*/  LDS.128 R28, [R10.X4+UR4+0x1f00] ;  /* 0x001f00040a1c7984 */ /* 0x000e220008004c00 */
[-C--:B------:R-:W-:Y:S01]  /*4510*/  FFMA R16, R16, R23.reuse, R32 ;  /* 0x0000001710107223 */ /* 0x080fe20000000020 */
[----:B------:R-:W-:Y:S01]  /*4520*/  FFMA R120, R18, R23, R34 ;  /* 0x0000001712787223 */ /* 0x000fe20000000022 */
[-C--:B------:R-:W-:Y:S01]  /*4530*/  FFMA R88, R13, R40.reuse, R88 ;  /* 0x000000280d587223 */ /* 0x080fe20000000058 */
[----:B------:R-:W1:Y:S01]  /*4540*/  LDS.128 R32, [R8.X4+UR4+0x5f00] ;  /* 0x005f000408207984 */ /* 0x000e620008004c00 */
[-C--:B------:R-:W-:Y:S01]  /*4550*/  FFMA R91, R14, R40.reuse, R91 ;  /* 0x000000280e5b7223 */ /* 0x080fe2000000005b */
[-C--:B------:R-:W-:Y:S01]  /*4560*/  FFMA R72, R15, R40.reuse, R72 ;  /* 0x000000280f487223 */ /* 0x080fe20000000048 */
[-C--:B------:R-:W-:Y:S01]  /*4570*/  FFMA R66, R17, R40.reuse, R66 ;  /* 0x0000002811427223 */ /* 0x080fe20000000042 */
[-C--:B------:R-:W-:Y:S01]  /*4580*/  FFMA R59, R18, R40.reuse, R59 ;  /* 0x00000028123b7223 */ /* 0x080fe2000000003b */
[----:B------:R-:W-:Y:S01]  /*4590*/  FFMA R52, R19, R40, R52 ;  /* 0x0000002813347223 */ /* 0x000fe20000000034 */
[-C--:B------:R-:W-:Y:S01]  /*45a0*/  FFMA R94, R13, R42.reuse, R94 ;  /* 0x0000002a0d5e7223 */ /* 0x080fe2000000005e */
[CC--:B------:R-:W-:Y:S01]  /*45b0*/  FFMA R97, R14.reuse, R42.reuse, R97 ;  /* 0x0000002a0e617223 */ /* 0x0c0fe20000000061 */
        /* <DEDUP_REMOVED lines=32> */
[----:B------:R-:W-:Y:S01]  /*47c0*/  FFMA R45, R18, R22, R45 ;  /* 0x00000016122d7223 */ /* 0x000fe2000000002d */
[C---:B------:R-:W-:Y:S01]  /*47d0*/  FFMA R114, R15.reuse, R20, R114 ;  /* 0x000000140f727223 */ /* 0x040fe20000000072 */
[-C--:B------:R-:W-:Y:S01]  /*47e0*/  FFMA R21, R15, R22.reuse, R25 ;  /* 0x000000160f157223 */ /* 0x080fe20000000019 */
[----:B------:R-:W-:Y:S01]  /*47f0*/  FFMA R41, R19, R22, R26 ;  /* 0x0000001613297223 */ /* 0x000fe2000000001a */
[-C--:B------:R-:W-:Y:S01]  /*4800*/  FFMA R56, R15, R23.reuse, R56 ;  /* 0x000000170f387223 */ /* 0x080fe20000000038 */
[----:B------:R-:W-:Y:S01]  /*4810*/  FFMA R58, R19, R23, R58 ;  /* 0x00000017133a7223 */ /* 0x000fe2000000003a */
[-C--:B---3--:R-:W-:Y:S01]  /*4820*/  FFMA R89, R36, R4.reuse, R89 ;  /* 0x0000000424597223 */ /* 0x088fe20000000059 */
[-C--:B------:R-:W-:Y:S01]  /*4830*/  FFMA R88, R37, R4.reuse, R88 ;  /* 0x0000000425587223 */ /* 0x080fe20000000058 */
[-C--:B------:R-:W-:Y:S01]  /*4840*/  FFMA R91, R38, R4.reuse, R91 ;  /* 0x00000004265b7223 */ /* 0x080fe2000000005b */
[-C--:B------:R-:W-:Y:S01]  /*4850*/  FFMA R72, R39, R4.reuse, R72 ;  /* 0x0000000427487223 */ /* 0x080fe20000000048 */
[-C--:B0-----:R-:W-:Y:S01]  /*4860*/  FFMA R67, R28, R4.reuse, R67 ;  /* 0x000000041c437223 */ /* 0x081fe20000000043 */
        /* <DEDUP_REMOVED lines=26> */
[C---:B------:R-:W-:Y:S01]  /*4a10*/  FFMA R6, R31.reuse, R7, R116 ;  /* 0x000000071f067223 */ /* 0x040fe20000000074 */
[----:B-1----:R-:W-:Y:S01]  /*4a20*/  FFMA R14, R28, R35, R16 ;  /* 0x000000231c0e7223 */ /* 0x002fe20000000010 */
[-C--:B------:R-:W-:Y:S01]  /*4a30*/  FFMA R19, R31, R32.reuse, R24 ;  /* 0x000000201f137223 */ /* 0x080fe20000000018 */
        /* <DEDUP_REMOVED lines=24> */
[-C--:B------:R-:W-:Y:S01]  /*4bc0*/  FFMA R24, R39, R33.reuse, R48 ;  /* 0x0000002127187223 */ /* 0x080fe20000000030 */
[----:B------:R-:W-:Y:S01]  /*4bd0*/  FFMA R26, R31, R33, R50 ;  /* 0x000000211f1a7223 */ /* 0x000fe20000000032 */
[-C--:B------:R-:W-:Y:S01]  /*4be0*/  FFMA R21, R39, R34.reuse, R21 ;  /* 0x0000002227157223 */ /* 0x080fe20000000015 */
[----:B------:R-:W-:Y:S01]  /*4bf0*/  FFMA R23, R31, R34, R41 ;  /* 0x000000221f177223 */ /* 0x000fe20000000029 */
[-C--:B------:R-:W-:Y:S01]  /*4c00*/  FFMA R56, R39, R35.reuse, R56 ;  /* 0x0000002327387223 */ /* 0x080fe20000000038 */
[----:B------:R-:W-:Y:S01]  /*4c10*/  FFMA R58, R31, R35, R58 ;  /* 0x000000231f3a7223 */ /* 0x000fe2000000003a */
[----:B------:R-:W-:Y:S06]  /*4c20*/  BAR.SYNC 0x0 ;  /* 0x0000000000007b1d */ /* 0x000fec0000000000 */
[----:B------:R-:W-:Y:S01]  /*4c30*/  @!P0 CALL.REL.NOINC `(.L_x_0) ;  /* 0x0000001000008944 */ /* 0x000fe20003c00000 */
[----:B------:R-:W-:Y:S05]  /*4c40*/  BRA `(.L_x_1) ;  /* 0xffffba0000007947 */ /* 0x000fea000383ffff */
.L_x_0:
[----:B------:R-:W-:Y:S01]  /*4c50*/  MOV R40, R10 ;  /* 0x0000000a00287202 */ /* 0x000fe20000000f00 */
[----:B------:R-:W-:Y:S01]  /*4c60*/  LDS.128 R28, [R10.X4+0x2000] ;  /* 0x002000000a1c7984 */ /* 0x000fe20000004c00 */
[----:B------:R-:W-:-:S03]  /*4c70*/  MOV R41, RZ ;  /* 0x000000ff00297202 */ /* 0x000fc60000000f00 */
[----:B------:R-:W0:Y:S02]  /*4c80*/  LDS.128 R32, [R8.X4+0x6000] ;  /* 0x0060000008207984 */ /* 0x000e240000004c00 */
[----:B------:R-:W-:Y:S01]  /*4c90*/  IMAD.WIDE.U32 R42, R83, 0x80, R40 ;  /* 0x00000080532a7825 */ /* 0x000fe200078e0028 */
[----:B------:R-:W-:Y:S01]  /*4ca0*/  MOV R40, R8 ;  /* 0x0000000800287202 */ /* 0x000fe20000000f00 */
[----:B------:R-:W1:Y:S04]  /*4cb0*/  LDS.128 R36, [R8.X4+0x6100] ;  /* 0x0061000008247984 */ /* 0x000e680000004c00 */
[----:B------:R-:W-:Y:S01]  /*4cc0*/  IMAD.WIDE.U32 R40, R81, 0x80, R40 ;  /* 0x0000008051287825 */ /* 0x000fe200078e0028 */
[----:B------:R-:W-:Y:S04]  /*4cd0*/  LDS.128 R48, [R8.X4+0x6200] ;  /* 0x0062000008307984 */ /* 0x000fe80000004c00 */
[C---:B------:R-:W-:Y:S01]  /*4ce0*/  LEA R44, P0, R42.reuse, R40, 0xc ;  /* 0x000000282a2c7211 */ /* 0x040fe200078060ff */
[----:B------:R-:W-:Y:S03]  /*4cf0*/  LDS.128 R52, [R8.X4+0x6300] ;  /* 0x0063000008347984 */ /* 0x000fe60000004c00 */
[----:B------:R-:W-:-:S02]  /*4d00*/  LEA.HI.X R45, R42, R41, R43, 0xc, P0 ;  /* 0x000000292a2d7211 */ /* 0x000fc400000f642b */
[----:B------:R-:W2:Y:S01]  /*4d10*/  LDS.128 R40, [R10.X4+0x2100] ;  /* 0x002100000a287984 */ /* 0x000ea20000004c00 */
[----:B------:R-:W-:-:S04]  /*4d20*/  LEA R98, P0, R44, c[0x0][0x170], 0x2 ;  /* 0x00005c002c627a11 */ /* 0x000fc800078010ff */
[----:B------:R-:W-:Y:S02]  /*4d30*/  LEA.HI.X R99, R44, c[0x0][0x174], R45, 0x2, P0 ;  /* 0x00005d002c637a11 */ /* 0x000fe400000f142d */
[----:B------:R-:W3:Y:S01]  /*4d40*/  LDS.128 R44, [R10.X4+0x2200] ;  /* 0x002200000a2c7984 */ /* 0x000ee20000004c00 */
        /* <DEDUP_REMOVED lines=8> */
[C---:B------:R-:W-:Y:S01]  /*4dd0*/  FFMA R75, R29.reuse, R34, R94 ;  /* 0x000000221d4b7223 */ /* 0x040fe2000000005e */
[C---:B------:R-:W-:Y:S01]  /*4de0*/  FFMA R88, R29.reuse, R32, R88 ;  /* 0x000000201d587223 */ /* 0x040fe20000000058 */
[C---:B------:R-:W-:Y:S01]  /*4df0*/  FFMA R92, R29.reuse, R33, R92 ;  /* 0x000000211d5c7223 */ /* 0x040fe2000000005c */
        /* <DEDUP_REMOVED lines=21> */
[C---:B--2---:R-:W-:Y:S01]  /*4f50*/  FFMA R67, R40.reuse, R32, R67 ;  /* 0x0000002028437223 */ /* 0x044fe20000000043 */
[C---:B------:R-:W-:Y:S01]  /*4f60*/  FFMA R5, R40.reuse, R36, R5 ;  /* 0x0000002428057223 */ /* 0x040fe20000000005 */
        /* <DEDUP_REMOVED lines=12> */
[-C--:B------:R-:W-:Y:S01]  /*5030*/  FFMA R18, R41, R39.reuse, R18 ;  /* 0x0000002729127223 */ /* 0x080fe20000000012 */
[----:B------:R-:W-:Y:S01]  /*5040*/  FFMA R40, R40, R39, R14 ;  /* 0x0000002728287223 */ /* 0x000fe2000000000e */
[C---:B------:R-:W-:Y:S01]  /*5050*/  FFMA R31, R42.reuse, R36, R13 ;  /* 0x000000242a1f7223 */ /* 0x040fe2000000000d */
[C---:B------:R-:W-:Y:S01]  /*5060*/  FFMA R41, R42.reuse, R38, R15 ;  /* 0x000000262a297223 */ /* 0x040fe2000000000f */
[C---:B------:R-:W-:Y:S01]  /*5070*/  FFMA R59, R42.reuse, R32, R59 ;  /* 0x000000202a3b7223 */ /* 0x040fe2000000003b */
[----:B------:R-:W0:Y:S01]  /*5080*/  LDS.128 R12, [R10.X4+0x2300] ;  /* 0x002300000a0c7984 */ /* 0x000e220000004c00 */
        /* <DEDUP_REMOVED lines=13> */
[C---:B---3--:R-:W-:Y:S01]  /*5160*/  FFMA R89, R44.reuse, R48, R89 ;  /* 0x000000302c597223 */ /* 0x048fe20000000059 */
        /* <DEDUP_REMOVED lines=10> */
[----:B------:R-:W-:Y:S01]  /*5210*/  LDS.128 R32, [R10.X4+0x2400] ;  /* 0x002400000a207984 */ /* 0x000fe20000004c00 */
[C---:B------:R-:W-:Y:S01]  /*5220*/  FFMA R91, R46.reuse, R48, R91 ;  /* 0x000000302e5b7223 */ /* 0x040fe2000000005b */
[C---:B------:R-:W-:Y:S01]  /*5230*/  FFMA R97, R46.reuse, R50, R97 ;  /* 0x000000322e617223 */ /* 0x040fe20000000061 */
[C---:B------:R-:W-:Y:S01]  /*5240*/  FFMA R94, R46.reuse, R51, R94 ;  /* 0x000000332e5e7223 */ /* 0x040fe2000000005e */
[----:B------:R-:W1:Y:S01]  /*5250*/  LDS.128 R36, [R8.X4+0x6400] ;  /* 0x0064000008247984 */ /* 0x000e620000004c00 */
[C---:B------:R-:W-:Y:S01]  /*5260*/  FFMA R85, R46.reuse, R52, R85 ;  /* 0x000000342e557223 */ /* 0x040fe20000000055 */
[C---:B------:R-:W-:Y:S01]  /*5270*/  FFMA R84, R46.reuse, R53, R84 ;  /* 0x000000352e547223 */ /* 0x040fe20000000054 */
[C---:B------:R-:W-:Y:S01]  /*5280*/  FFMA R87, R46.reuse, R54, R87 ;  /* 0x000000362e577223 */ /* 0x040fe20000000057 */
[----:B------:R-:W2:Y:S01]  /*5290*/  LDS.128 R76, [R8.X4+0x6500] ;  /* 0x00650000084c7984 */ /* 0x000ea20000004c00 */
[----:B------:R-:W-:Y:S01]  /*52a0*/  FFMA R30, R46, R55, R30 ;  /* 0x000000372e1e7223 */ /* 0x000fe2000000001e */
[C---:B------:R-:W-:Y:S01]  /*52b0*/  FFMA R88, R45.reuse, R48, R88 ;  /* 0x000000302d587223 */ /* 0x040fe20000000058 */
[C---:B------:R-:W-:Y:S01]  /*52c0*/  FFMA R92, R45.reuse, R49, R92 ;  /* 0x000000312d5c7223 */ /* 0x040fe2000000005c */
[C---:B------:R-:W-:Y:S01]  /*52d0*/  FFMA R75, R45.reuse, R50, R75 ;  /* 0x000000322d4b7223 */ /* 0x040fe2000000004b */
[C---:B------:R-:W-:Y:S01]  /*52e0*/  FFMA R74, R45.reuse, R51, R74 ;  /* 0x000000332d4a7223 */ /* 0x040fe2000000004a */
[C---:B------:R-:W-:Y:S01]  /*52f0*/  FFMA R80, R45.reuse, R53, R80 ;  /* 0x000000352d507223 */ /* 0x040fe20000000050 */
[C---:B0-----:R-:W-:Y:S01]  /*5300*/  FFMA R67, R12.reuse, R48, R67 ;  /* 0x000000300c437223 */ /* 0x041fe20000000043 */
        /* <DEDUP_REMOVED lines=16> */
[-C--:B------:R-:W-:Y:S01]  /*5410*/  FFMA R45, R47, R52.reuse, R17 ;  /* 0x000000342f2d7223 */ /* 0x080fe20000000011 */
[----:B------:R-:W-:Y:S01]  /*5420*/  FFMA R13, R15, R52, R19 ;  /* 0x000000340f0d7223 */ /* 0x000fe20000000013 */
[C---:B------:R-:W-:Y:S01]  /*5430*/  FFMA R59, R14.reuse, R48, R59 ;  /* 0x000000300e3b7223 */ /* 0x040fe2000000003b */
[----:B------:R-:W0:Y:S01]  /*5440*/  LDS.128 R16, [R10.X4+0x2500] ;  /* 0x002500000a107984 */ /* 0x000e220000004c00 */
        /* <DEDUP_REMOVED lines=8> */
[C---:B-1----:R-:W-:Y:S01]  /*54d0*/  FFMA R89, R32.reuse, R36, R89 ;  /* 0x0000002420597223 */ /* 0x042fe20000000059 */
[C---:B------:R-:W-:Y:S01]  /*54e0*/  FFMA R90, R32.reuse, R37, R90 ;  /* 0x00000025205a7223 */ /* 0x040fe2000000005a */
[C---:B------:R-:W-:Y:S01]  /*54f0*/  FFMA R95, R32.reuse, R38, R95 ;  /* 0x00000026205f7223 */ /* 0x040fe2000000005f */
[C---:B------:R-:W-:Y:S01]  /*5500*/  FFMA R96, R32.reuse, R39, R96 ;  /* 0x0000002720607223 */ /* 0x040fe20000000060 */
[C---:B--2---:R-:W-:Y:S01]  /*5510*/  FFMA R73, R32.reuse, R76, R73 ;  /* 0x0000004c20497223 */ /* 0x044fe20000000049 */
        /* <DEDUP_REMOVED lines=17> */
[----:B------:R-:W-:Y:S01]  /*5630*/  FFMA R32, R33, R79, R82 ;  /* 0x0000004f21207223 */ /* 0x000fe20000000052 */
[----:B------:R-:W-:Y:S01]  /*5640*/  LDS.128 R48, [R10.X4+0x2600] ;  /* 0x002600000a307984 */ /* 0x000fe20000004c00 */
[CC--:B------:R-:W-:Y:S01]  /*5650*/  FFMA R104, R34.reuse, R37.reuse, R44 ;  /* 0x0000002522687223 */ /* 0x0c0fe2000000002c */
[----:B------:R-:W-:Y:S01]  /*5660*/  FFMA R15, R35, R76, R45 ;  /* 0x0000004c230f7223 */ /* 0x000fe2000000002d */
[C---:B------:R-:W-:Y:S01]  /*5670*/  FFMA R88, R33.reuse, R36, R88 ;  /* 0x0000002421587223 */ /* 0x040fe20000000058 */
[----:B------:R-:W1:Y:S01]  /*5680*/  LDS.128 R52, [R8.X4+0x6600] ;  /* 0x0066000008347984 */ /* 0x000e620000004c00 */
[C---:B------:R-:W-:Y:S01]  /*5690*/  FFMA R92, R33.reuse, R37, R92 ;  /* 0x00000025215c7223 */ /* 0x040fe2000000005c */
[C---:B------:R-:W-:Y:S01]  /*56a0*/  FFMA R75, R33.reuse, R38, R75 ;  /* 0x00000026214b7223 */ /* 0x040fe2000000004b */
[----:B------:R-:W-:Y:S01]  /*56b0*/  FFMA R74, R33, R39, R74 ;  /* 0x00000027214a7223 */ /* 0x000fe2000000004a */
[----:B------:R-:W2:Y:S01]  /*56c0*/  LDS.128 R80, [R8.X4+0x6700] ;  /* 0x0067000008507984 */ /* 0x000ea20000004c00 */
[----:B0-----:R-:W-:Y:S01]  /*56d0*/  FFMA R106, R17, R79, R46 ;  /* 0x0000004f116a7223 */ /* 0x001fe2000000002e */
[C---:B------:R-:W-:Y:S01]  /*56e0*/  FFMA R3, R33.reuse, R76, R3 ;  /* 0x0000004c21037223 */ /* 0x040fe20000000003 */
[----:B------:R-:W-:Y:S01]  /*56f0*/  FFMA R43, R33, R78, R43 ;  /* 0x0000004e212b7223 */ /* 0x000fe2000000002b */
        /* <DEDUP_REMOVED lines=81> */
[-C--:B0-----:R-:W-:Y:S01]  /*5c10*/  FFMA R5, R44, R80.reuse, R5 ;  /* 0x000000502c057223 */ /* 0x081fe20000000005 */
[-C--:B------:R-:W-:Y:S01]  /*5c20*/  FFMA R9, R45, R80.reuse, R9 ;  /* 0x000000502d097223 */ /* 0x080fe20000000009 */
[-C--:B------:R-:W-:Y:S01]  /*5c30*/  FFMA R31, R46, R80.reuse, R31 ;  /* 0x000000502e1f7223 */ /* 0x080fe2000000001f */
[----:B------:R-:W-:Y:S01]  /*5c40*/  FFMA R13, R47, R80, R13 ;  /* 0x000000502f0d7223 */ /* 0x000fe2000000000d */
[CC--:B------:R-:W-:Y:S01]  /*5c50*/  FFMA R49, R44.reuse, R54.reuse, R63 ;  /* 0x000000362c317223 */ /* 0x0c0fe2000000003f */
[----:B------:R-:W-:Y:S01]  /*5c60*/  FFMA R51, R45, R54, R61 ;  /* 0x000000362d337223 */ /* 0x000fe2000000003d */
[CC--:B------:R-:W-:Y:S01]  /*5c70*/  FFMA R50, R47.reuse, R52.reuse, R62 ;  /* 0x000000342f327223 */ /* 0x0c0fe2000000003e */
[-C--:B------:R-:W-:Y:S01]  /*5c80*/  FFMA R80, R47, R53.reuse, R60 ;  /* 0x000000352f507223 */ /* 0x080fe2000000003c */
        /* <DEDUP_REMOVED lines=24> */
[----:B------:R-:W-:Y:S01]  /*5e10*/  FFMA R58, R47, R83, R58 ;  /* 0x000000532f3a7223 */ /* 0x000fe2000000003a */
[----:B------:R-:W-:Y:S01]  /*5e20*/  LDS.128 R52, [R8.X4+0x6a00] ;  /* 0x006a000008347984 */ /* 0x000fe20000004c00 */
[C---:B-1----:R-:W-:Y:S01]  /*5e30*/  FFMA R89, R16.reuse, R32, R89 ;  /* 0x0000002010597223 */ /* 0x042fe20000000059 */
[C---:B------:R-:W-:Y:S01]  /*5e40*/  FFMA R90, R16.reuse, R33, R90 ;  /* 0x00000021105a7223 */ /* 0x040fe2000000005a */
[C---:B------:R-:W-:Y:S01]  /*5e50*/  FFMA R95, R16.reuse, R34, R95 ;  /* 0x00000022105f7223 */ /* 0x040fe2000000005f */
[----:B------:R-:W1:Y:S01]  /*5e60*/  LDS.128 R44, [R10.X4+0x2a00] ;  /* 0x002a00000a2c7984 */ /* 0x000e620000004c00 */
[C---:B------:R-:W-:Y:S01]  /*5e70*/  FFMA R96, R16.reuse, R35, R96 ;  /* 0x0000002310607223 */ /* 0x040fe20000000060 */
[C---:B--2---:R-:W-:Y:S01]  /*5e80*/  FFMA R73, R16.reuse, R36, R73 ;  /* 0x0000002410497223 */ /* 0x044fe20000000049 */
[C---:B------:R-:W-:Y:S01]  /*5e90*/  FFMA R42, R16.reuse, R37, R42 ;  /* 0x00000025102a7223 */ /* 0x040fe2000000002a */
[----:B------:R-:W2:Y:S01]  /*5ea0*/  LDS.128 R76, [R8.X4+0x6b00] ;  /* 0x006b0000084c7984 */ /* 0x000ea20000004c00 */
        /* <DEDUP_REMOVED lines=26> */
[C---:B0-----:R-:W-:Y:S01]  /*6050*/  FFMA R67, R60.reuse, R32, R67 ;  /* 0x000000203c437223 */ /* 0x041fe20000000043 */
        /* <DEDUP_REMOVED lines=580> */
[----:B------:R-:W-:Y:S01]  /*84a0*/  LDS.128 R36, [R10.X4+0x3c00] ;  /* 0x003c00000a247984 */ /* 0x000fe20000004c00 */
[C---:B------:R-:W-:Y:S01]  /*84b0*/  FFMA R96, R16.reuse, R55, R96 ;  /* 0x0000003710607223 */ /* 0x040fe20000000060 */
[C---:B--2---:R-:W-:Y:S01]  /*84c0*/  FFMA R73, R16.reuse, R76, R73 ;  /* 0x0000004c10497223 */ /* 0x044fe20000000049 */
[C---:B------:R-:W-:Y:S01]  /*84d0*/  FFMA R42, R16.reuse, R77, R42 ;  /* 0x0000004d102a7223 */ /* 0x040fe2000000002a */
[----:B------:R-:W1:Y:S01]  /*84e0*/  LDS.128 R60, [R8.X4+0x7d00] ;  /* 0x007d0000083c7984 */ /* 0x000e620000004c00 */
        /* <DEDUP_REMOVED lines=97> */
[-C--:B------:R-:W-:Y:S01]  /*8b00*/  FFMA R101, R16, R47.reuse, R2 ;  /* 0x0000002f10657223 */ /* 0x080fe20000000002 */
[----:B------:R-:W2:Y:S01]  /*8b10*/  LDS.128 R8, [R10.X4+0x3f00] ;  /* 0x003f00000a087984 */ /* 0x000ea20000004c00 */
[----:B------:R-:W-:Y:S01]  /*8b20*/  FFMA R103, R17, R44, R66 ;  /* 0x0000002c11677223 */ /* 0x000fe20000000042 */
[-C--:B------:R-:W-:Y:S01]  /*8b30*/  FFMA R31, R18, R60.reuse, R31 ;  /* 0x0000003c121f7223 */ /* 0x080fe2000000001f */
[----:B------:R-:W-:Y:S01]  /*8b40*/  FFMA R13, R19, R60, R13 ;  /* 0x0000003c130d7223 */ /* 0x000fe2000000000d */
[-C--:B------:R-:W-:Y:S01]  /*8b50*/  FFMA R93, R16, R62.reuse, R7 ;  /* 0x0000003e105d7223 */ /* 0x080fe20000000007 */
[----:B------:R-:W-:Y:S01]  /*8b60*/  FFMA R2, R17, R47, R4 ;  /* 0x0000002f11027223 */ /* 0x000fe20000000004 */
[C---:B------:R-:W-:Y:S01]  /*8b70*/  FFMA R30, R18.reuse, R61, R20 ;  /* 0x0000003d121e7223 */ /* 0x040fe20000000014 */
[----:B------:R-:W-:Y:S01]  /*8b80*/  FFMA R66, R18, R63, R22 ;  /* 0x0000003f12427223 */ /* 0x000fe20000000016 */
[C---:B------:R-:W-:Y:S01]  /*8b90*/  FFMA R115, R19.reuse, R62, R23 ;  /* 0x0000003e13737223 */ /* 0x040fe20000000017 */
[----:B------:R-:W-:Y:S01]  /*8ba0*/  FFMA R60, R19, R47, R6 ;  /* 0x0000002f133c7223 */ /* 0x000fe20000000006 */
[C---:B-1----:R-:W-:Y:S01]  /*8bb0*/  FFMA R4, R32.reuse, R52, R89 ;  /* 0x0000003420047223 */ /* 0x042fe20000000059 */
[C---:B------:R-:W-:Y:S01]  /*8bc0*/  FFMA R5, R32.reuse, R53, R90 ;  /* 0x0000003520057223 */ /* 0x040fe2000000005a */
[CC--:B------:R-:W-:Y:S01]  /*8bd0*/  FFMA R6, R32.reuse, R54.reuse, R95 ;  /* 0x0000003620067223 */ /* 0x0c0fe2000000005f */
[-C--:B------:R-:W-:Y:S01]  /*8be0*/  FFMA R7, R32, R55.reuse, R96 ;  /* 0x0000003720077223 */ /* 0x080fe20000000060 */
[C---:B------:R-:W-:Y:S01]  /*8bf0*/  FFMA R23, R33.reuse, R55, R74 ;  /* 0x0000003721177223 */ /* 0x040fe2000000004a */
[C---:B------:R-:W-:Y:S01]  /*8c00*/  FFMA R22, R33.reuse, R54, R75 ;  /* 0x0000003621167223 */ /* 0x040fe2000000004b */
[C---:B------:R-:W-:Y:S01]  /*8c10*/  FFMA R21, R33.reuse, R53, R92 ;  /* 0x0000003521157223 */ /* 0x040fe2000000005c */
[----:B------:R-:W-:Y:S01]  /*8c20*/  FFMA R20, R33, R52, R65 ;  /* 0x0000003421147223 */ /* 0x000fe20000000041 */
[----:B------:R-:W-:Y:S01]  /*8c30*/  FFMA R113, R19, R44, R50 ;  /* 0x0000002c13717223 */ /* 0x000fe20000000032 */
[-C--:B------:R-:W-:Y:S01]  /*8c40*/  FFMA R86, R16, R61.reuse, R86 ;  /* 0x0000003d10567223 */ /* 0x080fe20000000056 */
[-C--:B------:R-:W-:Y:S01]  /*8c50*/  FFMA R12, R17, R61.reuse, R12 ;  /* 0x0000003d110c7223 */ /* 0x080fe2000000000c */
[C---:B------:R-:W-:Y:S01]  /*8c60*/  FFMA R50, R19.reuse, R61, R26 ;  /* 0x0000003d13327223 */ /* 0x040fe2000000001a */
[-C--:B------:R-:W-:Y:S01]  /*8c70*/  FFMA R109, R18, R46.reuse, R27 ;  /* 0x0000002e126d7223 */ /* 0x080fe2000000001b */
[----:B------:R-:W-:Y:S01]  /*8c80*/  FFMA R61, R19, R46, R25 ;  /* 0x0000002e133d7223 */ /* 0x000fe20000000019 */
[C---:B------:R-:W-:Y:S01]  /*8c90*/  FFMA R67, R16.reuse, R44, R67 ;  /* 0x0000002c10437223 */ /* 0x040fe20000000043 */
[C---:B------:R-:W-:Y:S01]  /*8ca0*/  FFMA R68, R16.reuse, R45, R68 ;  /* 0x0000002d10447223 */ /* 0x040fe20000000044 */
[CC--:B------:R-:W-:Y:S01]  /*8cb0*/  FFMA R49, R16.reuse, R46.reuse, R49 ;  /* 0x0000002e10317223 */ /* 0x0c0fe20000000031 */
[----:B------:R-:W-:Y:S01]  /*8cc0*/  FFMA R40, R16, R63, R40 ;  /* 0x0000003f10287223 */ /* 0x000fe20000000028 */
        /* <DEDUP_REMOVED lines=12> */
[----:B------:R-:W-:Y:S01]  /*8d90*/  FFMA R58, R19, R63, R58 ;  /* 0x0000003f133a7223 */ /* 0x000fe2000000003a */
[----:B------:R1:W-:Y:S01]  /*8da0*/  STG.E.128 [R98.64], R4 ;  /* 0x0000000462007986 */ /* 0x0003e2000c101d08 */
[C---:B0-----:R-:W-:Y:S01]  /*8db0*/  FFMA R19, R32.reuse, R39, R57 ;  /* 0x0000002720137223 */ /* 0x041fe20000000039 */
[C---:B------:R-:W-:Y:S01]  /*8dc0*/  FFMA R18, R32.reuse, R38, R71 ;  /* 0x0000002620127223 */ /* 0x040fe20000000047 */
[C---:B------:R-:W-:Y:S01]  /*8dd0*/  FFMA R17, R32.reuse, R37, R42 ;  /* 0x0000002520117223 */ /* 0x040fe2000000002a */
[----:B------:R0:W-:Y:S01]  /*8de0*/  STG.E.128 [R98.64+0x4000], R20 ;  /* 0x0040001462007986 */ /* 0x0001e2000c101d08 */
[----:B------:R-:W-:Y:S01]  /*8df0*/  FFMA R16, R32, R36, R73 ;  /* 0x0000002420107223 */ /* 0x000fe20000000049 */
[C---:B------:R-:W-:Y:S01]  /*8e00*/  FFMA R47, R33.reuse, R39, R48 ;  /* 0x00000027212f7223 */ /* 0x040fe20000000030 */
[C---:B------:R-:W-:Y:S01]  /*8e10*/  FFMA R46, R33.reuse, R38, R43 ;  /* 0x00000026212e7223 */ /* 0x040fe2000000002b */
[----:B------:R3:W-:Y:S01]  /*8e20*/  STG.E.128 [R98.64+0x8000], R24 ;  /* 0x0080001862007986 */ /* 0x0007e2000c101d08 */
[C---:B------:R-:W-:Y:S01]  /*8e30*/  FFMA R45, R33.reuse, R37, R14 ;  /* 0x00000025212d7223 */ /* 0x040fe2000000000e */
[----:B------:R-:W-:Y:S01]  /*8e40*/  FFMA R44, R33, R36, R3 ;  /* 0x00000024212c7223 */ /* 0x000fe20000000003 */
[----:B--2---:R-:W-:Y:S01]  /*8e50*/  FFMA R33, R8, R53, R68 ;  /* 0x0000003508217223 */ /* 0x004fe20000000044 */
[----:B------:R2:W-:Y:S01]  /*8e60*/  STG.E.128 [R98.64+0x100], R16 ;  /* 0x0001001062007986 */ /* 0x0005e2000c101d08 */
[----:B------:R-:W-:Y:S01]  /*8e70*/  FFMA R110, R10, R54, R109 ;  /* 0x000000360a6e7223 */ /* 0x000fe2000000006d */
[C---:B------:R-:W-:Y:S01]  /*8e80*/  FFMA R32, R8.reuse, R52, R67 ;  /* 0x0000003408207223 */ /* 0x040fe20000000043 */
[C---:B------:R-:W-:Y:S01]  /*8e90*/  FFMA R71, R8.reuse, R39, R40 ;  /* 0x0000002708477223 */ /* 0x040fe20000000028 */
[C---:B------:R-:W-:Y:S01]  /*8ea0*/  FFMA R69, R8.reuse, R37, R86 ;  /* 0x0000002508457223 */ /* 0x040fe20000000056 */
[----:B------:R-:W-:Y:S01]  /*8eb0*/  FFMA R68, R8, R36, R83 ;  /* 0x0000002408447223 */ /* 0x000fe20000000053 */
[C---:B-1----:R-:W-:Y:S01]  /*8ec0*/  FFMA R7, R34.reuse, R39, R77 ;  /* 0x0000002722077223 */ /* 0x042fe2000000004d */
[C---:B------:R-:W-:Y:S01]  /*8ed0*/  FFMA R6, R34.reuse, R38, R87 ;  /* 0x0000002622067223 */ /* 0x040fe20000000057 */
[C---:B------:R-:W-:Y:S01]  /*8ee0*/  FFMA R5, R34.reuse, R37, R84 ;  /* 0x0000002522057223 */ /* 0x040fe20000000054 */
[----:B------:R-:W-:Y:S01]  /*8ef0*/  FFMA R4, R34, R36, R85 ;  /* 0x0000002422047223 */ /* 0x000fe20000000055 */
[C---:B0-----:R-:W-:Y:S01]  /*8f00*/  FFMA R23, R35.reuse, R55, R0 ;  /* 0x0000003723177223 */ /* 0x041fe20000000000 */
[C---:B------:R-:W-:Y:S01]  /*8f10*/  FFMA R22, R35.reuse, R54, R29 ;  /* 0x0000003623167223 */ /* 0x040fe2000000001d */
[C---:B------:R-:W-:Y:S01]  /*8f20*/  FFMA R21, R35.reuse, R53, R70 ;  /* 0x0000003523157223 */ /* 0x040fe20000000046 */
[C---:B------:R-:W-:Y:S01]  /*8f30*/  FFMA R20, R35.reuse, R52, R79 ;  /* 0x0000003423147223 */ /* 0x040fe2000000004f */
[C---:B---3--:R-:W-:Y:S01]  /*8f40*/  FFMA R27, R35.reuse, R39, R56 ;  /* 0x00000027231b7223 */ /* 0x048fe20000000038 */
[C---:B------:R-:W-:Y:S01]  /*8f50*/  FFMA R26, R35.reuse, R38, R81 ;  /* 0x00000026231a7223 */ /* 0x040fe20000000051 */
[C---:B------:R-:W-:Y:S01]  /*8f60*/  FFMA R25, R35.reuse, R37, R28 ;  /* 0x0000002523197223 */ /* 0x040fe2000000001c */
[----:B------:R-:W-:Y:S01]  /*8f70*/  FFMA R24, R35, R36, R15 ;  /* 0x0000002423187223 */ /* 0x000fe2000000000f */
[----:B------:R0:W-:Y:S01]  /*8f80*/  STG.E.128 [R98.64+0xc000], R20 ;  /* 0x00c0001462007986 */ /* 0x0001e2000c101d08 */
[CC--:B------:R-:W-:Y:S01]  /*8f90*/  FFMA R35, R8.reuse, R55.reuse, R101 ;  /* 0x0000003708237223 */ /* 0x0c0fe20000000065 */
[C---:B------:R-:W-:Y:S01]  /*8fa0*/  FFMA R34, R8.reuse, R54, R49 ;  /* 0x0000003608227223 */ /* 0x040fe20000000031 */
[----:B------:R-:W-:Y:S01]  /*8fb0*/  FFMA R70, R8, R38, R93 ;  /* 0x0000002608467223 */ /* 0x000fe2000000005d */
[----:B------:R1:W-:Y:S01]  /*8fc0*/  STG.E.128 [R98.64+0x8100], R4 ;  /* 0x0081000462007986 */ /* 0x0003e2000c101d08 */
[C---:B--2---:R-:W-:Y:S01]  /*8fd0*/  FFMA R19, R9.reuse, R55, R2 ;  /* 0x0000003709137223 */ /* 0x044fe20000000002 */
[C---:B------:R-:W-:Y:S01]  /*8fe0*/  FFMA R18, R9.reuse, R54, R51 ;  /* 0x0000003609127223 */ /* 0x040fe20000000033 */
[C---:B------:R-:W-:Y:S01]  /*8ff0*/  FFMA R17, R9.reuse, R53, R64 ;  /* 0x0000003509117223 */ /* 0x040fe20000000040 */
[-C--:B------:R-:W-:Y:S01]  /*9000*/  FFMA R16, R9, R52.reuse, R103 ;  /* 0x0000003409107223 */ /* 0x080fe20000000067 */
[C---:B------:R-:W-:Y:S01]  /*9010*/  FFMA R111, R10.reuse, R55, R111 ;  /* 0x000000370a6f7223 */ /* 0x040fe2000000006f */
[C---:B------:R-:W-:Y:S01]  /*9020*/  FFMA R109, R10.reuse, R53, R100 ;  /* 0x000000350a6d7223 */ /* 0x040fe20000000064 */
[C---:B------:R-:W-:Y:S01]  /*9030*/  FFMA R108, R10.reuse, R52, R59 ;  /* 0x000000340a6c7223 */ /* 0x040fe2000000003b */
[C---:B------:R-:W-:Y:S01]  /*9040*/  FFMA R55, R11.reuse, R55, R60 ;  /* 0x000000370b377223 */ /* 0x040fe2000000003c */
[C---:B------:R-:W-:Y:S01]  /*9050*/  FFMA R54, R11.reuse, R54, R61 ;  /* 0x000000360b367223 */ /* 0x040fe2000000003d */
[C---:B------:R-:W-:Y:S01]  /*9060*/  FFMA R53, R11.reuse, R53, R80 ;  /* 0x000000350b357223 */ /* 0x040fe20000000050 */
[----:B------:R-:W-:Y:S01]  /*9070*/  FFMA R52, R11, R52, R113 ;  /* 0x000000340b347223 */ /* 0x000fe20000000071 */
[----:B------:R-:W-:Y:S01]  /*9080*/  STG.E.128 [R98.64+0x4100], R44 ;  /* 0x0041002c62007986 */ /* 0x000fe2000c101d08 */
[C---:B0-----:R-:W-:Y:S01]  /*9090*/  FFMA R23, R10.reuse, R39, R66 ;  /* 0x000000270a177223 */ /* 0x041fe20000000042 */
[C---:B------:R-:W-:Y:S01]  /*90a0*/  FFMA R22, R10.reuse, R38, R41 ;  /* 0x000000260a167223 */ /* 0x040fe20000000029 */
[C---:B------:R-:W-:Y:S01]  /*90b0*/  FFMA R21, R10.reuse, R37, R30 ;  /* 0x000000250a157223 */ /* 0x040fe2000000001e */
[----:B------:R-:W-:Y:S01]  /*90c0*/  FFMA R20, R10, R36, R31 ;  /* 0x000000240a147223 */ /* 0x000fe2000000001f */
[C---:B-1----:R-:W-:Y:S01]  /*90d0*/  FFMA R7, R9.reuse, R39, R106 ;  /* 0x0000002709077223 */ /* 0x042fe2000000006a */
[C---:B------:R-:W-:Y:S01]  /*90e0*/  FFMA R6, R9.reuse, R38, R107 ;  /* 0x0000002609067223 */ /* 0x040fe2000000006b */
[C---:B------:R-:W-:Y:S01]  /*90f0*/  FFMA R5, R9.reuse, R37, R12 ;  /* 0x0000002509057223 */ /* 0x040fe2000000000c */
[----:B------:R-:W-:Y:S01]  /*9100*/  FFMA R4, R9, R36, R105 ;  /* 0x0000002409047223 */ /* 0x000fe20000000069 */
[C---:B------:R-:W-:Y:S01]  /*9110*/  FFMA R39, R11.reuse, R39, R58 ;  /* 0x000000270b277223 */ /* 0x040fe2000000003a */
[C---:B------:R-:W-:Y:S01]  /*9120*/  FFMA R38, R11.reuse, R38, R115 ;  /* 0x000000260b267223 */ /* 0x040fe20000000073 */
[C---:B------:R-:W-:Y:S01]  /*9130*/  FFMA R37, R11.reuse, R37, R50 ;  /* 0x000000250b257223 */ /* 0x040fe20000000032 */
[----:B------:R-:W-:Y:S01]  /*9140*/  FFMA R36, R11, R36, R13 ;  /* 0x000000240b247223 */ /* 0x000fe2000000000d */
[----:B------:R-:W-:Y:S04]  /*9150*/  STG.E.128 [R98.64+0xc100], R24 ;  /* 0x00c1001862007986 */ /* 0x000fe8000c101d08 */
[----:B------:R-:W-:Y:S04]  /*9160*/  STG.E.128 [R98.64+0x100000], R32 ;  /* 0x1000002062007986 */ /* 0x000fe8000c101d08 */
[----:B------:R-:W-:Y:S04]  /*9170*/  STG.E.128 [R98.64+0x100100], R68 ;  /* 0x1001004462007986 */ /* 0x000fe8000c101d08 */
[----:B------:R-:W-:Y:S04]  /*9180*/  STG.E.128 [R98.64+0x104000], R16 ;  /* 0x1040001062007986 */ /* 0x000fe8000c101d08 */
[----:B------:R-:W-:Y:S04]  /*9190*/  STG.E.128 [R98.64+0x104100], R4 ;  /* 0x1041000462007986 */ /* 0x000fe8000c101d08 */
[----:B------:R-:W-:Y:S04]  /*91a0*/  STG.E.128 [R98.64+0x108000], R108 ;  /* 0x1080006c62007986 */ /* 0x000fe8000c101d08 */
[----:B------:R-:W-:Y:S04]  /*91b0*/  STG.E.128 [R98.64+0x108100], R20 ;  /* 0x1081001462007986 */ /* 0x000fe8000c101d08 */
[----:B------:R-:W-:Y:S04]  /*91c0*/  STG.E.128 [R98.64+0x10c000], R52 ;  /* 0x10c0003462007986 */ /* 0x000fe8000c101d08 */
[----:B------:R-:W-:Y:S01]  /*91d0*/  STG.E.128 [R98.64+0x10c100], R36 ;  /* 0x10c1002462007986 */ /* 0x000fe2000c101d08 */
[----:B------:R-:W-:Y:S05]  /*91e0*/  EXIT ;  /* 0x000000000000794d */ /* 0x000fea0003800000 */
.L_x_2:
[----:B------:R-:W-:-:S00]  /*91f0*/  BRA `(.L_x_2) ;  /* 0xfffffff000007947 */ /* 0x000fc0000383ffff */
[----:B------:R-:W-:-:S00]  /*9200*/  NOP ;  /* 0x0000000000007918 */ /* 0x000fc00000000000 */
[----:B------:R-:W-:-:S00]  /*9210*/  NOP ;  /* 0x0000000000007918 */ /* 0x000fc00000000000 */
[----:B------:R-:W-:-:S00]  /*9220*/  NOP ;  /* 0x0000000000007918 */ /* 0x000fc00000000000 */
[----:B------:R-:W-:-:S00]  /*9230*/  NOP ;  /* 0x0000000000007918 */ /* 0x000fc00000000000 */
[----:B------:R-:W-:-:S00]  /*9240*/  NOP ;  /* 0x0000000000007918 */ /* 0x000fc00000000000 */
[----:B------:R-:W-:-:S00]  /*9250*/  NOP ;  /* 0x0000000000007918 */ /* 0x000fc00000000000 */
[----:B------:R-:W-:-:S00]  /*9260*/  NOP ;  /* 0x0000000000007918 */ /* 0x000fc00000000000 */
[----:B------:R-:W-:-:S00]  /*9270*/  NOP ;  /* 0x0000000000007918 */ /* 0x000fc00000000000 */
.L_x_4:


//--------------------- .text._Z6vecAddPfS_S_     --------------------------
	.section	.text._Z6vecAddPfS_S_,"ax",@progbits
	.sectioninfo	@"SHI_REGISTERS=12"
	.align	128
        .global         _Z6vecAddPfS_S_
        .type           _Z6vecAddPfS_S_,@function
        .size           _Z6vecAddPfS_S_,(.L_x_5 - _Z6vecAddPfS_S_)
        .other          _Z6vecAddPfS_S_,@"STO_CUDA_ENTRY STV_DEFAULT"
_Z6vecAddPfS_S_:
.text._Z6vecAddPfS_S_:
[----:B------:R-:W-:-:S02]  /*0000*/  MOV R1, c[0x0][0x28] ;  /* 0x00000a0000017a02 */ /* 0x000fc40000000f00 */
[----:B------:R-:W0:Y:S01]  /*0010*/  S2R R6, SR_TID.X ;  /* 0x0000000000067919 */ /* 0x000e220000002100 */
[----:B------:R-:W-:Y:S01]  /*0020*/  MOV R7, 0x4 ;  /* 0x0000000400077802 */ /* 0x000fe20000000f00 */
[----:B------:R-:W-:-:S04]  /*0030*/  ULDC.64 UR4, c[0x0][0x118] ;  /* 0x0000460000047ab9 */ /* 0x000fc80000000a00 */
[----:B0-----:R-:W-:-:S04]  /*0040*/  IMAD.WIDE R2, R6, R7, c[0x0][0x160] ;  /* 0x0000580006027625 */ /* 0x001fc800078e0207 */
[CC--:B------:R-:W-:Y:S02]  /*0050*/  IMAD.WIDE R4, R6.reuse, R7.reuse, c[0x0][0x168] ;  /* 0x00005a0006047625 */ /* 0x0c0fe400078e0207 */
[----:B------:R-:W2:Y:S04]  /*0060*/  LDG.E R2, [R2.64] ;  /* 0x0000000402027981 */ /* 0x000ea8000c1e1900 */
[----:B------:R-:W2:Y:S01]  /*0070*/  LDG.E R5, [R4.64] ;  /* 0x0000000404057981 */ /* 0x000ea2000c1e1900 */
[----:B------:R-:W-:Y:S01]  /*0080*/  IMAD.WIDE R6, R6, R7, c[0x0][0x170] ;  /* 0x00005c0006067625 */ /* 0x000fe200078e0207 */
[----:B--2---:R-:W-:-:S05]  /*0090*/  FADD R9, R2, R5 ;  /* 0x0000000502097221 */ /* 0x004fca0000000000 */
[----:B------:R-:W-:Y:S01]  /*00a0*/  STG.E [R6.64], R9 ;  /* 0x0000000906007986 */ /* 0x000fe2000c101904 */
[----:B------:R-:W-:Y:S05]  /*00b0*/  EXIT ;  /* 0x000000000000794d */ /* 0x000fea0003800000 */
.L_x_3:
        /* <DEDUP_REMOVED lines=12> */
.L_x_5:


//--------------------- .nv.shared._Z9SGEMM_v26PfS_S_ --------------------------
	.section	.nv.shared._Z9SGEMM_v26PfS_S_,"aw",@nobits
	.align	4
.nv.shared._Z9SGEMM_v26PfS_S_:
	.zero		32768
